// auto-generated by cutlass_sweep.conv — config: {"arch": "sm_100", "cluster_m": 2, "cluster_n": 1, "conv_kind": "wgrad", "dtype": "e4m3", "ndim": 3, "tile_k": 64, "tile_m": 64, "tile_n": 128}
#include "cutlass/cutlass.h"
#include "cute/tensor.hpp"
#include "cutlass/kernel_hardware_info.hpp"
#include "cutlass/conv/convolution.h"
#include "cutlass/conv/dispatch_policy.hpp"
#include "cutlass/conv/collective/collective_builder.hpp"
#include "cutlass/conv/kernel/conv_universal.hpp"
#include "cutlass/conv/device/conv_universal_adapter.hpp"
#include "cutlass/epilogue/collective/collective_builder.hpp"

using namespace cute;
using Elem = cutlass::float_e4m3_t;
using Acc  = float;
using LayoutAB = cutlass::layout::TensorNDHWC;
using LayoutC  = cutlass::layout::TensorKCSRT;
constexpr auto ConvOp = cutlass::conv::Operator::kWgrad;
using TileShape    = Shape<_64, Shape<_128>, Shape<_64>>;
using ClusterShape = Shape<_2, _1, _1>;

using CollectiveEpilogue = typename cutlass::epilogue::collective::CollectiveBuilder<
    cutlass::arch::Sm100, cutlass::arch::OpClassTensorOp,
    TileShape, ClusterShape,
    cutlass::epilogue::collective::EpilogueTileAuto,
    Acc, Acc,
    Elem, LayoutC, 128 / cutlass::sizeof_bits<Elem>::value,
    Elem, LayoutC, 128 / cutlass::sizeof_bits<Elem>::value,
    cutlass::epilogue::collective::EpilogueScheduleAuto
  >::CollectiveOp;

using CollectiveMainloop = typename cutlass::conv::collective::CollectiveBuilder<
    cutlass::arch::Sm100, cutlass::arch::OpClassTensorOp, ConvOp,
    Elem, LayoutAB, 128 / cutlass::sizeof_bits<Elem>::value,
    Elem, LayoutAB, 128 / cutlass::sizeof_bits<Elem>::value,
    Acc,
    TileShape, ClusterShape,
    cutlass::conv::collective::StageCountAutoCarveout<
        static_cast<int>(sizeof(typename CollectiveEpilogue::SharedStorage))>,
    cutlass::conv::collective::KernelScheduleAuto
  >::CollectiveOp;

using ProblemShape = cutlass::conv::ConvProblemShape<
    ConvOp, CollectiveMainloop::DispatchPolicy::NumSpatialDimensions>;
using ConvKernel = cutlass::conv::kernel::ConvUniversal<
    ProblemShape, CollectiveMainloop, CollectiveEpilogue>;
using Conv = cutlass::conv::device::ConvUniversalAdapter<ConvKernel>;

auto* _anchor = &cutlass::device_kernel<ConvKernel>;


// ===== COMPILED SASS (sm_100a) =====

	.target	sm_100a

	.elftype	@"ET_EXEC"


//--------------------- .note.nv.tkinfo           --------------------------
	.section	.note.nv.tkinfo,"",@"SHT_NOTE"
	.sectionflags	@"SHF_NOTE_NV_TKINFO"
	.tkinfo
        /*0018*/ 	.word	0x00000002
        /*0030*/ 	.string	""
        /*0030*/ 	.string	"ptxas"
        /*0030*/ 	.string	"Cuda compilation tools, release 13.0, V13.0.88"
        /*0030*/ 	.string	"Build cuda_13.0.r13.0/compiler.36424714_0"
        /*0030*/ 	.string	"-arch sm_100a -m 64 "



//--------------------- .note.nv.cuinfo           --------------------------
	.section	.note.nv.cuinfo,"",@"SHT_NOTE"
	.sectionflags	@"SHF_NOTE_NV_CUINFO"
        /*0018*/ 	.short	0x0002
        /*001a*/ 	.short	0x0064
        /*001c*/ 	.short	0x0082
	.zero		2


//--------------------- .nv.info                  --------------------------
	.section	.nv.info,"",@"SHT_CUDA_INFO"
	.align	4


	//----- nvinfo : EIATTR_REGCOUNT
	.align		4
        /*0000*/ 	.byte	0x04, 0x2f
        /*0002*/ 	.short	(.L_19 - .L_18)
	.align		4
.L_18:
        /*0004*/ 	.word	index@(_ZN7cutlass13device_kernelINS_4conv6kernel13ConvUniversalINS1_16ConvProblemShapeILNS1_8OperatorE2ELi3EEENS1_10collective14CollectiveConvINS1_47MainloopSm100TmaUmmaWarpSpecializedImplicitGemmILS5_2ELi17ELi3ELi1ELi2EN4cute5tupleIJNSA_1CILi2EEENSC_ILi1EEESE_EEEEENSB_IJNSC_ILi64EEENSB_IJNSC_ILi128EEEEEENSB_IJSH_EEEEEENS_12float_e4m3_tESM_NSA_8TiledMMAINSA_8MMA_AtomIJNSA_10MMA_TraitsINSA_19SM100_MMA_F8F6F4_SSEJSM_SM_fSH_SI_NSA_17integral_constantINSA_4UMMA5MajorELST_1EEESU_NSR_INSS_7ScaleInELSV_0EEESW_EEEEEENSA_6LayoutINSB_IJSE_SE_SE_EEENSB_IJNSC_ILi0EEES11_S11_EEEEENSB_IJNSA_10UnderscoreES14_S14_EEEEENS7_6detail27Sm100ImplicitGemmTileTraitsINSA_13SM90_TMA_LOADENSA_14ComposedLayoutINSA_7SwizzleILi2ELi4ELi3EEENSA_18smem_ptr_flag_bitsILi8EEENSZ_INSB_IJSH_NSC_ILi8EEEEEENSB_IJSE_SH_EEEEEEEvEENS18_INSA_30SM90_TMA_LOAD_IM2COL_MULTICASTENS1A_INS1B_ILi3ELi4ELi3EEES1E_NSZ_INSB_IJSI_S1F_EEENSB_IJSE_SI_EEEEEEEvEEEENS_8epilogue10collective18CollectiveEpilogueINS1T_23Sm100TmaWarpSpecializedILi2ELi2ELi32ELb0ELb0EEEJSL_NSB_IJNSZ_ISH_SE_EES1Y_EEESM_NSB_IJlNSB_IJSE_lllEEES11_EEESM_S21_NS1T_6fusion15FusionCallbacksIS1X_NS22_17LinearCombinationISM_fSM_fLNS_15FloatRoundStyleE2EEESL_S1Z_JEEENSA_5SM1004TMEM4LOAD26SM100_TMEM_LOAD_16dp32b32xES19_NS1A_IS1C_S1E_NSZ_INSB_IJS1F_SH_EEENSB_IJSH_SE_EEEEEEENSA_39AutoVectorizingCopyWithAssumedAlignmentILi128EEENSA_14SM90_TMA_STOREES2F_S2H_S2H_EEEvvEEEEvNT_6ParamsE)
        /*0008*/ 	.word	0x00000079


	//----- nvinfo : EIATTR_FRAME_SIZE
	.align		4
.L_19:
        /*000c*/ 	.byte	0x04, 0x11
        /*000e*/ 	.short	(.L_21 - .L_20)
	.align		4
.L_20:
        /*0010*/ 	.word	index@($__internal_2_$__cuda_sm10x_tcgen05_guardrail_trap_unallocated_columns_being_dealloced)
        /*0014*/ 	.word	0x00000008


	//----- nvinfo : EIATTR_FRAME_SIZE
	.align		4
.L_21:
        /*0018*/ 	.byte	0x04, 0x11
        /*001a*/ 	.short	(.L_23 - .L_22)
	.align		4
.L_22:
        /*001c*/ 	.word	index@($__internal_1_$__cuda_sm10x_tcgen05_guardrail_trap_phase_invalid_during_alloc)
        /*0020*/ 	.word	0x00000008


	//----- nvinfo : EIATTR_FRAME_SIZE
	.align		4
.L_23:
        /*0024*/ 	.byte	0x04, 0x11
        /*0026*/ 	.short	(.L_25 - .L_24)
	.align		4
.L_24:
        /*0028*/ 	.word	index@($__internal_0_$__cuda_sm10x_tcgen05_guardrail_trap_col_being_dealloced_not_returned_by_alloc)
        /*002c*/ 	.word	0x00000008


	//----- nvinfo : EIATTR_FRAME_SIZE
	.align		4
.L_25:
        /*0030*/ 	.byte	0x04, 0x11
        /*0032*/ 	.short	(.L_27 - .L_26)
	.align		4
.L_26:
        /*0034*/ 	.word	index@(_ZN7cutlass13device_kernelINS_4conv6kernel13ConvUniversalINS1_16ConvProblemShapeILNS1_8OperatorE2ELi3EEENS1_10collective14CollectiveConvINS1_47MainloopSm100TmaUmmaWarpSpecializedImplicitGemmILS5_2ELi17ELi3ELi1ELi2EN4cute5tupleIJNSA_1CILi2EEENSC_ILi1EEESE_EEEEENSB_IJNSC_ILi64EEENSB_IJNSC_ILi128EEEEEENSB_IJSH_EEEEEENS_12float_e4m3_tESM_NSA_8TiledMMAINSA_8MMA_AtomIJNSA_10MMA_TraitsINSA_19SM100_MMA_F8F6F4_SSEJSM_SM_fSH_SI_NSA_17integral_constantINSA_4UMMA5MajorELST_1EEESU_NSR_INSS_7ScaleInELSV_0EEESW_EEEEEENSA_6LayoutINSB_IJSE_SE_SE_EEENSB_IJNSC_ILi0EEES11_S11_EEEEENSB_IJNSA_10UnderscoreES14_S14_EEEEENS7_6detail27Sm100ImplicitGemmTileTraitsINSA_13SM90_TMA_LOADENSA_14ComposedLayoutINSA_7SwizzleILi2ELi4ELi3EEENSA_18smem_ptr_flag_bitsILi8EEENSZ_INSB_IJSH_NSC_ILi8EEEEEENSB_IJSE_SH_EEEEEEEvEENS18_INSA_30SM90_TMA_LOAD_IM2COL_MULTICASTENS1A_INS1B_ILi3ELi4ELi3EEES1E_NSZ_INSB_IJSI_S1F_EEENSB_IJSE_SI_EEEEEEEvEEEENS_8epilogue10collective18CollectiveEpilogueINS1T_23Sm100TmaWarpSpecializedILi2ELi2ELi32ELb0ELb0EEEJSL_NSB_IJNSZ_ISH_SE_EES1Y_EEESM_NSB_IJlNSB_IJSE_lllEEES11_EEESM_S21_NS1T_6fusion15FusionCallbacksIS1X_NS22_17LinearCombinationISM_fSM_fLNS_15FloatRoundStyleE2EEESL_S1Z_JEEENSA_5SM1004TMEM4LOAD26SM100_TMEM_LOAD_16dp32b32xES19_NS1A_IS1C_S1E_NSZ_INSB_IJS1F_SH_EEENSB_IJSH_SE_EEEEEEENSA_39AutoVectorizingCopyWithAssumedAlignmentILi128EEENSA_14SM90_TMA_STOREES2F_S2H_S2H_EEEvvEEEEvNT_6ParamsE)
        /*0038*/ 	.word	0x00000008


	//----- nvinfo : EIATTR_MIN_STACK_SIZE
	.align		4
.L_27:
        /*003c*/ 	.byte	0x04, 0x12
        /*003e*/ 	.short	(.L_29 - .L_28)
	.align		4
.L_28:
        /*0040*/ 	.word	index@(_ZN7cutlass13device_kernelINS_4conv6kernel13ConvUniversalINS1_16ConvProblemShapeILNS1_8OperatorE2ELi3EEENS1_10collective14CollectiveConvINS1_47MainloopSm100TmaUmmaWarpSpecializedImplicitGemmILS5_2ELi17ELi3ELi1ELi2EN4cute5tupleIJNSA_1CILi2EEENSC_ILi1EEESE_EEEEENSB_IJNSC_ILi64EEENSB_IJNSC_ILi128EEEEEENSB_IJSH_EEEEEENS_12float_e4m3_tESM_NSA_8TiledMMAINSA_8MMA_AtomIJNSA_10MMA_TraitsINSA_19SM100_MMA_F8F6F4_SSEJSM_SM_fSH_SI_NSA_17integral_constantINSA_4UMMA5MajorELST_1EEESU_NSR_INSS_7ScaleInELSV_0EEESW_EEEEEENSA_6LayoutINSB_IJSE_SE_SE_EEENSB_IJNSC_ILi0EEES11_S11_EEEEENSB_IJNSA_10UnderscoreES14_S14_EEEEENS7_6detail27Sm100ImplicitGemmTileTraitsINSA_13SM90_TMA_LOADENSA_14ComposedLayoutINSA_7SwizzleILi2ELi4ELi3EEENSA_18smem_ptr_flag_bitsILi8EEENSZ_INSB_IJSH_NSC_ILi8EEEEEENSB_IJSE_SH_EEEEEEEvEENS18_INSA_30SM90_TMA_LOAD_IM2COL_MULTICASTENS1A_INS1B_ILi3ELi4ELi3EEES1E_NSZ_INSB_IJSI_S1F_EEENSB_IJSE_SI_EEEEEEEvEEEENS_8epilogue10collective18CollectiveEpilogueINS1T_23Sm100TmaWarpSpecializedILi2ELi2ELi32ELb0ELb0EEEJSL_NSB_IJNSZ_ISH_SE_EES1Y_EEESM_NSB_IJlNSB_IJSE_lllEEES11_EEESM_S21_NS1T_6fusion15FusionCallbacksIS1X_NS22_17LinearCombinationISM_fSM_fLNS_15FloatRoundStyleE2EEESL_S1Z_JEEENSA_5SM1004TMEM4LOAD26SM100_TMEM_LOAD_16dp32b32xES19_NS1A_IS1C_S1E_NSZ_INSB_IJS1F_SH_EEENSB_IJSH_SE_EEEEEEENSA_39AutoVectorizingCopyWithAssumedAlignmentILi128EEENSA_14SM90_TMA_STOREES2F_S2H_S2H_EEEvvEEEEvNT_6ParamsE)
        /*0044*/ 	.word	0x00000008
.L_29:


//--------------------- .nv.compat                --------------------------
	.section	.nv.compat,"",@"SHT_CUDA_COMPAT_INFO"
	.align	4
        /*0000*/ 	.byte	0x02, 0x09, 0x01, 0x00, 0x02, 0x02, 0x02, 0x00, 0x02, 0x05, 0x05, 0x00, 0x03, 0x07, 0x01, 0x01
        /*0010*/ 	.byte	0x02, 0x03, 0x01, 0x00, 0x02, 0x06, 0x01, 0x00, 0x04, 0x0b, 0x08, 0x00, 0x09, 0x00, 0x00, 0x00
        /*0020*/ 	.byte	0x00, 0x00, 0x00, 0x00


//--------------------- .nv.info._ZN7cutlass13device_kernelINS_4conv6kernel13ConvUniversalINS1_16ConvProblemShapeILNS1_8OperatorE2ELi3EEENS1_10collective14CollectiveConvINS1_47MainloopSm100TmaUmmaWarpSpecializedImplicitGemmILS5_2ELi17ELi3ELi1ELi2EN4cute5tupleIJNSA_1CILi2EEENSC_ILi1EEESE_EEEEENSB_IJNSC_ILi64EEENSB_IJNSC_ILi128EEEEEENSB_IJSH_EEEEEENS_12float_e4m3_tESM_NSA_8TiledMMAINSA_8MMA_AtomIJNSA_10MMA_TraitsINSA_19SM100_MMA_F8F6F4_SSEJSM_SM_fSH_SI_NSA_17integral_constantINSA_4UMMA5MajorELST_1EEESU_NSR_INSS_7ScaleInELSV_0EEESW_EEEEEENSA_6LayoutINSB_IJSE_SE_SE_EEENSB_IJNSC_ILi0EEES11_S11_EEEEENSB_IJNSA_10UnderscoreES14_S14_EEEEENS7_6detail27Sm100ImplicitGemmTileTraitsINSA_13SM90_TMA_LOADENSA_14ComposedLayoutINSA_7SwizzleILi2ELi4ELi3EEENSA_18smem_ptr_flag_bitsILi8EEENSZ_INSB_IJSH_NSC_ILi8EEEEEENSB_IJSE_SH_EEEEEEEvEENS18_INSA_30SM90_TMA_LOAD_IM2COL_MULTICASTENS1A_INS1B_ILi3ELi4ELi3EEES1E_NSZ_INSB_IJSI_S1F_EEENSB_IJSE_SI_EEEEEEEvEEEENS_8epilogue10collective18CollectiveEpilogueINS1T_23Sm100TmaWarpSpecializedILi2ELi2ELi32ELb0ELb0EEEJSL_NSB_IJNSZ_ISH_SE_EES1Y_EEESM_NSB_IJlNSB_IJSE_lllEEES11_EEESM_S21_NS1T_6fusion15FusionCallbacksIS1X_NS22_17LinearCombinationISM_fSM_fLNS_15FloatRoundStyleE2EEESL_S1Z_JEEENSA_5SM1004TMEM4LOAD26SM100_TMEM_LOAD_16dp32b32xES19_NS1A_IS1C_S1E_NSZ_INSB_IJS1F_SH_EEENSB_IJSH_SE_EEEEEEENSA_39AutoVectorizingCopyWithAssumedAlignmentILi128EEENSA_14SM90_TMA_STOREES2F_S2H_S2H_EEEvvEEEEvNT_6ParamsE --------------------------
	.section	.nv.info._ZN7cutlass13device_kernelINS_4conv6kernel13ConvUniversalINS1_16ConvProblemShapeILNS1_8OperatorE2ELi3EEENS1_10collective14CollectiveConvINS1_47MainloopSm100TmaUmmaWarpSpecializedImplicitGemmILS5_2ELi17ELi3ELi1ELi2EN4cute5tupleIJNSA_1CILi2EEENSC_ILi1EEESE_EEEEENSB_IJNSC_ILi64EEENSB_IJNSC_ILi128EEEEEENSB_IJSH_EEEEEENS_12float_e4m3_tESM_NSA_8TiledMMAINSA_8MMA_AtomIJNSA_10MMA_TraitsINSA_19SM100_MMA_F8F6F4_SSEJSM_SM_fSH_SI_NSA_17integral_constantINSA_4UMMA5MajorELST_1EEESU_NSR_INSS_7ScaleInELSV_0EEESW_EEEEEENSA_6LayoutINSB_IJSE_SE_SE_EEENSB_IJNSC_ILi0EEES11_S11_EEEEENSB_IJNSA_10UnderscoreES14_S14_EEEEENS7_6detail27Sm100ImplicitGemmTileTraitsINSA_13SM90_TMA_LOADENSA_14ComposedLayoutINSA_7SwizzleILi2ELi4ELi3EEENSA_18smem_ptr_flag_bitsILi8EEENSZ_INSB_IJSH_NSC_ILi8EEEEEENSB_IJSE_SH_EEEEEEEvEENS18_INSA_30SM90_TMA_LOAD_IM2COL_MULTICASTENS1A_INS1B_ILi3ELi4ELi3EEES1E_NSZ_INSB_IJSI_S1F_EEENSB_IJSE_SI_EEEEEEEvEEEENS_8epilogue10collective18CollectiveEpilogueINS1T_23Sm100TmaWarpSpecializedILi2ELi2ELi32ELb0ELb0EEEJSL_NSB_IJNSZ_ISH_SE_EES1Y_EEESM_NSB_IJlNSB_IJSE_lllEEES11_EEESM_S21_NS1T_6fusion15FusionCallbacksIS1X_NS22_17LinearCombinationISM_fSM_fLNS_15FloatRoundStyleE2EEESL_S1Z_JEEENSA_5SM1004TMEM4LOAD26SM100_TMEM_LOAD_16dp32b32xES19_NS1A_IS1C_S1E_NSZ_INSB_IJS1F_SH_EEENSB_IJSH_SE_EEEEEEENSA_39AutoVectorizingCopyWithAssumedAlignmentILi128EEENSA_14SM90_TMA_STOREES2F_S2H_S2H_EEEvvEEEEvNT_6ParamsE,"",@"SHT_CUDA_INFO"
	.sectionflags	@""
	.align	4


	//----- nvinfo : EIATTR_CUDA_API_VERSION
	.align		4
        /*0000*/ 	.byte	0x04, 0x37
        /*0002*/ 	.short	(.L_31 - .L_30)
.L_30:
        /*0004*/ 	.word	0x00000082


	//----- nvinfo : EIATTR_KPARAM_INFO
	.align		4
.L_31:
        /*0008*/ 	.byte	0x04, 0x17
        /*000a*/ 	.short	(.L_33 - .L_32)
.L_32:
        /*000c*/ 	.word	0x00000000
        /*0010*/ 	.short	0x0000
        /*0012*/ 	.short	0x0000
        /*0014*/ 	.byte	0x00, 0xf0, 0x01, 0x24


	//----- nvinfo : EIATTR_AT_ENTRY_FRAGMENTS
	.align		4
.L_33:
        /*0018*/ 	.byte	0x04, 0x4f
        /*001a*/ 	.short	(.L_35 - .L_34)


	//   ....[0]....
.L_34:
        /*001c*/ 	.word	0x00000006


	//----- nvinfo : EIATTR_RESERVED_SMEM_USED
	.align		4
.L_35:
        /*0020*/ 	.byte	0x01, 0x41
	.zero		2


	//----- nvinfo : EIATTR_SPARSE_MMA_MASK
	.align		4
        /*0024*/ 	.byte	0x03, 0x50
        /*0026*/ 	.short	0x0000


	//----- nvinfo : EIATTR_TCGEN05_1CTA_USED
	.align		4
        /*0028*/ 	.byte	0x01, 0x51
	.zero		2


	//----- nvinfo : EIATTR_MAXREG_COUNT
	.align		4
        /*002c*/ 	.byte	0x03, 0x1b
        /*002e*/ 	.short	0x00ff


	//----- nvinfo : EIATTR_NUM_BARRIERS
	.align		4
        /*0030*/ 	.byte	0x02, 0x4c
        /*0032*/ 	.byte	0x07
	.zero		1


	//----- nvinfo : EIATTR_EXTERNS
	.align		4
        /*0034*/ 	.byte	0x04, 0x0f
        /*0036*/ 	.short	(.L_37 - .L_36)


	//   ....[0]....
	.align		4
.L_36:
        /*0038*/ 	.word	index@(__assertfail)


	//----- nvinfo : EIATTR_MERCURY_ISA_VERSION
	.align		4
.L_37:
        /*003c*/ 	.byte	0x03, 0x5f
        /*003e*/ 	.short	0x0101


	//----- nvinfo : EIATTR_INT_WARP_WIDE_INSTR_OFFSETS
	.align		4
        /*0040*/ 	.byte	0x04, 0x31
        /*0042*/ 	.short	(.L_39 - .L_38)


	//   ....[0]....
.L_38:
        /*0044*/ 	.word	0x00004750


	//   ....[1]....
        /*0048*/ 	.word	0x00004770


	//   ....[2]....
        /*004c*/ 	.word	0x000047a0


	//   ....[3]....
        /*0050*/ 	.word	0x000053f0


	//   ....[4]....
        /*0054*/ 	.word	0x000056b0


	//   ....[5]....
        /*0058*/ 	.word	0x000056d0


	//   ....[6]....
        /*005c*/ 	.word	0x000058f0


	//   ....[7]....
        /*0060*/ 	.word	0x00005900


	//   ....[8]....
        /*0064*/ 	.word	0x000067a0


	//----- nvinfo : EIATTR_COOP_GROUP_MASK_REGIDS
	.align		4
.L_39:
        /*0068*/ 	.byte	0x04, 0x29
        /*006a*/ 	.short	(.L_41 - .L_40)


	//   ....[0]....
.L_40:
        /*006c*/ 	.word	0xffffffff


	//   ....[1]....
        /*0070*/ 	.word	0xffffffff


	//   ....[2]....
        /*0074*/ 	.word	0xffffffff


	//   ....[3]....
        /*0078*/ 	.word	0xffffffff


	//   ....[4]....
        /*007c*/ 	.word	0xffffffff


	//   ....[5]....
        /*0080*/ 	.word	0xffffffff


	//   ....[6]....
        /*0084*/ 	.word	0xffffffff


	//   ....[7]....
        /*0088*/ 	.word	0xffffffff


	//   ....[8]....
        /*008c*/ 	.word	0xffffffff


	//   ....[9]....
        /*0090*/ 	.word	0xffffffff


	//   ....[10]....
        /*0094*/ 	.word	0xffffffff


	//   ....[11]....
        /*0098*/ 	.word	0xffffffff


	//   ....[12]....
        /*009c*/ 	.word	0xffffffff


	//----- nvinfo : EIATTR_COOP_GROUP_INSTR_OFFSETS
	.align		4
.L_41:
        /*00a0*/ 	.byte	0x04, 0x28
        /*00a2*/ 	.short	(.L_43 - .L_42)


	//   ....[0]....
.L_42:
        /*00a4*/ 	.word	0x000000a0


	//   ....[1]....
        /*00a8*/ 	.word	0x000004e0


	//   ....[2]....
        /*00ac*/ 	.word	0x00000840


	//   ....[3]....
        /*00b0*/ 	.word	0x000009a0


	//   ....[4]....
        /*00b4*/ 	.word	0x00000aa0


	//   ....[5]....
        /*00b8*/ 	.word	0x00000bf0


	//   ....[6]....
        /*00bc*/ 	.word	0x00000df0


	//   ....[7]....
        /*00c0*/ 	.word	0x00002970


	//   ....[8]....
        /*00c4*/ 	.word	0x00003b90


	//   ....[9]....
        /*00c8*/ 	.word	0x00003da0


	//   ....[10]....
        /*00cc*/ 	.word	0x00003dd0


	//   ....[11]....
        /*00d0*/ 	.word	0x00004630


	//   ....[12]....
        /*00d4*/ 	.word	0x00004870


	//----- nvinfo : EIATTR_VRC_CTA_INIT_COUNT
	.align		4
.L_43:
        /*00d8*/ 	.byte	0x02, 0x4a
        /*00da*/ 	.byte	0x80
	.zero		1


	//----- nvinfo : EIATTR_SYSCALL_OFFSETS
	.align		4
        /*00dc*/ 	.byte	0x04, 0x46
        /*00de*/ 	.short	(.L_45 - .L_44)


	//   ....[0]....
.L_44:
        /*00e0*/ 	.word	0x00006a30


	//   ....[1]....
        /*00e4*/ 	.word	0x00006b70


	//   ....[2]....
        /*00e8*/ 	.word	0x00007320


	//   ....[3]....
        /*00ec*/ 	.word	0x000080c0


	//----- nvinfo : EIATTR_MBARRIER_INSTR_OFFSETS
	.align		4
.L_45:
        /*00f0*/ 	.byte	0x04, 0x39
        /*00f2*/ 	.short	(.L_47 - .L_46)


	//   ....[0]....
.L_46:
        /*00f4*/ 	.word	0x00000600
        /*00f8*/ 	.word	0x000000ff
        /*00fc*/ 	.word	0x00000000
        /*0100*/ 	.short	0x0100
        /*0102*/ 	.byte	0x07
	.zero		1


	//   ....[1]....
        /*0104*/ 	.word	0x00000610
        /*0108*/ 	.word	0x000000ff
        /*010c*/ 	.word	0x00000088
        /*0110*/ 	.short	0x0100
        /*0112*/ 	.byte	0x07
	.zero		1


	//   ....[2]....
        /*0114*/ 	.word	0x00000620
        /*0118*/ 	.word	0x000000ff
        /*011c*/ 	.word	0x00000008
        /*0120*/ 	.short	0x0100
        /*0122*/ 	.byte	0x07
	.zero		1


	//   ....[3]....
        /*0124*/ 	.word	0x00000630
        /*0128*/ 	.word	0x000000ff
        /*012c*/ 	.word	0x00000090
        /*0130*/ 	.short	0x0100
        /*0132*/ 	.byte	0x07
	.zero		1


	//   ....[4]....
        /*0134*/ 	.word	0x00000640
        /*0138*/ 	.word	0x000000ff
        /*013c*/ 	.word	0x00000010
        /*0140*/ 	.short	0x0100
        /*0142*/ 	.byte	0x07
	.zero		1


	//   ....[5]....
        /*0144*/ 	.word	0x00000650
        /*0148*/ 	.word	0x000000ff
        /*014c*/ 	.word	0x00000098
        /*0150*/ 	.short	0x0100
        /*0152*/ 	.byte	0x07
	.zero		1


	//   ....[6]....
        /*0154*/ 	.word	0x00000660
        /*0158*/ 	.word	0x000000ff
        /*015c*/ 	.word	0x00000018
        /*0160*/ 	.short	0x0100
        /*0162*/ 	.byte	0x07
	.zero		1


	//   ....[7]....
        /*0164*/ 	.word	0x00000670
        /*0168*/ 	.word	0x000000ff
        /*016c*/ 	.word	0x000000a0
        /*0170*/ 	.short	0x0100
        /*0172*/ 	.byte	0x07
	.zero		1


	//   ....[8]....
        /*0174*/ 	.word	0x00000680
        /*0178*/ 	.word	0x000000ff
        /*017c*/ 	.word	0x00000020
        /*0180*/ 	.short	0x0100
        /*0182*/ 	.byte	0x07
	.zero		1


	//   ....[9]....
        /*0184*/ 	.word	0x00000690
        /*0188*/ 	.word	0x000000ff
        /*018c*/ 	.word	0x000000a8
        /*0190*/ 	.short	0x0100
        /*0192*/ 	.byte	0x07
	.zero		1


	//   ....[10]....
        /*0194*/ 	.word	0x000006a0
        /*0198*/ 	.word	0x000000ff
        /*019c*/ 	.word	0x00000028
        /*01a0*/ 	.short	0x0100
        /*01a2*/ 	.byte	0x07
	.zero		1


	//   ....[11]....
        /*01a4*/ 	.word	0x000006b0
        /*01a8*/ 	.word	0x000000ff
        /*01ac*/ 	.word	0x000000b0
        /*01b0*/ 	.short	0x0100
        /*01b2*/ 	.byte	0x07
	.zero		1


	//   ....[12]....
        /*01b4*/ 	.word	0x000006c0
        /*01b8*/ 	.word	0x000000ff
        /*01bc*/ 	.word	0x00000030
        /*01c0*/ 	.short	0x0100
        /*01c2*/ 	.byte	0x07
	.zero		1


	//   ....[13]....
        /*01c4*/ 	.word	0x000006d0
        /*01c8*/ 	.word	0x000000ff
        /*01cc*/ 	.word	0x000000b8
        /*01d0*/ 	.short	0x0100
        /*01d2*/ 	.byte	0x07
	.zero		1


	//   ....[14]....
        /*01d4*/ 	.word	0x000006e0
        /*01d8*/ 	.word	0x000000ff
        /*01dc*/ 	.word	0x00000038
        /*01e0*/ 	.short	0x0100
        /*01e2*/ 	.byte	0x07
	.zero		1


	//   ....[15]....
        /*01e4*/ 	.word	0x000006f0
        /*01e8*/ 	.word	0x000000ff
        /*01ec*/ 	.word	0x000000c0
        /*01f0*/ 	.short	0x0100
        /*01f2*/ 	.byte	0x07
	.zero		1


	//   ....[16]....
        /*01f4*/ 	.word	0x00000700
        /*01f8*/ 	.word	0x000000ff
        /*01fc*/ 	.word	0x00000040
        /*0200*/ 	.short	0x0100
        /*0202*/ 	.byte	0x07
	.zero		1


	//   ....[17]....
        /*0204*/ 	.word	0x00000710
        /*0208*/ 	.word	0x000000ff
        /*020c*/ 	.word	0x000000c8
        /*0210*/ 	.short	0x0100
        /*0212*/ 	.byte	0x07
	.zero		1


	//   ....[18]....
        /*0214*/ 	.word	0x00000720
        /*0218*/ 	.word	0x000000ff
        /*021c*/ 	.word	0x00000048
        /*0220*/ 	.short	0x0100
        /*0222*/ 	.byte	0x07
	.zero		1


	//   ....[19]....
        /*0224*/ 	.word	0x00000730
        /*0228*/ 	.word	0x000000ff
        /*022c*/ 	.word	0x000000d0
        /*0230*/ 	.short	0x0100
        /*0232*/ 	.byte	0x07
	.zero		1


	//   ....[20]....
        /*0234*/ 	.word	0x00000740
        /*0238*/ 	.word	0x000000ff
        /*023c*/ 	.word	0x00000050
        /*0240*/ 	.short	0x0100
        /*0242*/ 	.byte	0x07
	.zero		1


	//   ....[21]....
        /*0244*/ 	.word	0x00000750
        /*0248*/ 	.word	0x000000ff
        /*024c*/ 	.word	0x000000d8
        /*0250*/ 	.short	0x0100
        /*0252*/ 	.byte	0x07
	.zero		1


	//   ....[22]....
        /*0254*/ 	.word	0x00000760
        /*0258*/ 	.word	0x000000ff
        /*025c*/ 	.word	0x00000058
        /*0260*/ 	.short	0x0100
        /*0262*/ 	.byte	0x07
	.zero		1


	//   ....[23]....
        /*0264*/ 	.word	0x00000770
        /*0268*/ 	.word	0x000000ff
        /*026c*/ 	.word	0x000000e0
        /*0270*/ 	.short	0x0100
        /*0272*/ 	.byte	0x07
	.zero		1


	//   ....[24]....
        /*0274*/ 	.word	0x00000780
        /*0278*/ 	.word	0x000000ff
        /*027c*/ 	.word	0x00000060
        /*0280*/ 	.short	0x0100
        /*0282*/ 	.byte	0x07
	.zero		1


	//   ....[25]....
        /*0284*/ 	.word	0x00000790
        /*0288*/ 	.word	0x000000ff
        /*028c*/ 	.word	0x000000e8
        /*0290*/ 	.short	0x0100
        /*0292*/ 	.byte	0x07
	.zero		1


	//   ....[26]....
        /*0294*/ 	.word	0x000007a0
        /*0298*/ 	.word	0x000000ff
        /*029c*/ 	.word	0x00000068
        /*02a0*/ 	.short	0x0100
        /*02a2*/ 	.byte	0x07
	.zero		1


	//   ....[27]....
        /*02a4*/ 	.word	0x000007b0
        /*02a8*/ 	.word	0x000000ff
        /*02ac*/ 	.word	0x000000f0
        /*02b0*/ 	.short	0x0100
        /*02b2*/ 	.byte	0x07
	.zero		1


	//   ....[28]....
        /*02b4*/ 	.word	0x000007c0
        /*02b8*/ 	.word	0x000000ff
        /*02bc*/ 	.word	0x00000070
        /*02c0*/ 	.short	0x0100
        /*02c2*/ 	.byte	0x07
	.zero		1


	//   ....[29]....
        /*02c4*/ 	.word	0x000007d0
        /*02c8*/ 	.word	0x000000ff
        /*02cc*/ 	.word	0x000000f8
        /*02d0*/ 	.short	0x0100
        /*02d2*/ 	.byte	0x07
	.zero		1


	//   ....[30]....
        /*02d4*/ 	.word	0x000007e0
        /*02d8*/ 	.word	0x000000ff
        /*02dc*/ 	.word	0x00000078
        /*02e0*/ 	.short	0x0100
        /*02e2*/ 	.byte	0x07
	.zero		1


	//   ....[31]....
        /*02e4*/ 	.word	0x000007f0
        /*02e8*/ 	.word	0x000000ff
        /*02ec*/ 	.word	0x00000100
        /*02f0*/ 	.short	0x0100
        /*02f2*/ 	.byte	0x07
	.zero		1


	//   ....[32]....
        /*02f4*/ 	.word	0x00000800
        /*02f8*/ 	.word	0x000000ff
        /*02fc*/ 	.word	0x00000080
        /*0300*/ 	.short	0x0100
        /*0302*/ 	.byte	0x07
	.zero		1


	//   ....[33]....
        /*0304*/ 	.word	0x00000810
        /*0308*/ 	.word	0x000000ff
        /*030c*/ 	.word	0x00000108
        /*0310*/ 	.short	0x0100
        /*0312*/ 	.byte	0x07
	.zero		1


	//   ....[34]....
        /*0314*/ 	.word	0x00000950
        /*0318*/ 	.word	0x000000ff
        /*031c*/ 	.word	0x00000110
        /*0320*/ 	.short	0x0100
        /*0322*/ 	.byte	0x07
	.zero		1


	//   ....[35]....
        /*0324*/ 	.word	0x00000960
        /*0328*/ 	.word	0x000000ff
        /*032c*/ 	.word	0x00000120
        /*0330*/ 	.short	0x0100
        /*0332*/ 	.byte	0x07
	.zero		1


	//   ....[36]....
        /*0334*/ 	.word	0x00000970
        /*0338*/ 	.word	0x000000ff
        /*033c*/ 	.word	0x00000118
        /*0340*/ 	.short	0x0100
        /*0342*/ 	.byte	0x07
	.zero		1


	//   ....[37]....
        /*0344*/ 	.word	0x00000980
        /*0348*/ 	.word	0x000000ff
        /*034c*/ 	.word	0x00000128
        /*0350*/ 	.short	0x0100
        /*0352*/ 	.byte	0x07
	.zero		1


	//   ....[38]....
        /*0354*/ 	.word	0x00000a70
        /*0358*/ 	.word	0x000000ff
        /*035c*/ 	.word	0x00000130
        /*0360*/ 	.short	0x0100
        /*0362*/ 	.byte	0x06
	.zero		1


	//   ....[39]....
        /*0364*/ 	.word	0x00000a80
        /*0368*/ 	.word	0x000000ff
        /*036c*/ 	.word	0x00000138
        /*0370*/ 	.short	0x0100
        /*0372*/ 	.byte	0x06
	.zero		1


	//   ....[40]....
        /*0374*/ 	.word	0x00000bc0
        /*0378*/ 	.word	0x000000ff
        /*037c*/ 	.word	0x00000140
        /*0380*/ 	.short	0x0100
        /*0382*/ 	.byte	0x06
	.zero		1


	//   ....[41]....
        /*0384*/ 	.word	0x00000bd0
        /*0388*/ 	.word	0x000000ff
        /*038c*/ 	.word	0x00000148
        /*0390*/ 	.short	0x0100
        /*0392*/ 	.byte	0x06
	.zero		1


	//   ....[42]....
        /*0394*/ 	.word	0x00000d00
        /*0398*/ 	.word	0x000000ff
        /*039c*/ 	.word	0x00000150
        /*03a0*/ 	.short	0x0100
        /*03a2*/ 	.byte	0x07
	.zero		1


	//   ....[43]....
        /*03a4*/ 	.word	0x00000d10
        /*03a8*/ 	.word	0x000000ff
        /*03ac*/ 	.word	0x00000160
        /*03b0*/ 	.short	0x0100
        /*03b2*/ 	.byte	0x07
	.zero		1


	//   ....[44]....
        /*03b4*/ 	.word	0x00000d20
        /*03b8*/ 	.word	0x000000ff
        /*03bc*/ 	.word	0x00000158
        /*03c0*/ 	.short	0x0100
        /*03c2*/ 	.byte	0x07
	.zero		1


	//   ....[45]....
        /*03c4*/ 	.word	0x00000d30
        /*03c8*/ 	.word	0x000000ff
        /*03cc*/ 	.word	0x00000168
        /*03d0*/ 	.short	0x0100
        /*03d2*/ 	.byte	0x07
	.zero		1


	//   ....[46]....
        /*03d4*/ 	.word	0x00001b30
        /*03d8*/ 	.word	0x000000ff
        /*03dc*/ 	.word	0x00000088
        /*03e0*/ 	.short	0x010a
        /*03e2*/ 	.byte	0x04
	.zero		1


	//   ....[47]....
        /*03e4*/ 	.word	0x00001eb0
        /*03e8*/ 	.word	0x000000ff
        /*03ec*/ 	.word	0x00000088
        /*03f0*/ 	.short	0x010a
        /*03f2*/ 	.byte	0x25
	.zero		1


	//   ....[48]....
        /*03f4*/ 	.word	0x00002040
        /*03f8*/ 	.word	0x000000ff
        /*03fc*/ 	.word	0x00000088
        /*0400*/ 	.short	0x010a
        /*0402*/ 	.byte	0x09
	.zero		1


	//   ....[49]....
        /*0404*/ 	.word	0x00002330
        /*0408*/ 	.word	0x000000ff
        /*040c*/ 	.word	0x00000138
        /*0410*/ 	.short	0x0101
        /*0412*/ 	.byte	0x2d
	.zero		1


	//   ....[50]....
        /*0414*/ 	.word	0x00002350
        /*0418*/ 	.word	0x000000ff
        /*041c*/ 	.word	0x00000088
        /*0420*/ 	.short	0x010a
        /*0422*/ 	.byte	0x04
	.zero		1


	//   ....[51]....
        /*0424*/ 	.word	0x00002500
        /*0428*/ 	.word	0x000000ff
        /*042c*/ 	.word	0x00000088
        /*0430*/ 	.short	0x010a
        /*0432*/ 	.byte	0x29
	.zero		1


	//   ....[52]....
        /*0434*/ 	.word	0x00002690
        /*0438*/ 	.word	0x000000ff
        /*043c*/ 	.word	0x00000088
        /*0440*/ 	.short	0x010a
        /*0442*/ 	.byte	0x11
	.zero		1


	//   ....[53]....
        /*0444*/ 	.word	0x00002980
        /*0448*/ 	.word	0x000000ff
        /*044c*/ 	.word	0x00000140
        /*0450*/ 	.short	0x010a
        /*0452*/ 	.byte	0x2d
	.zero		1


	//   ....[54]....
        /*0454*/ 	.word	0x00002a40
        /*0458*/ 	.word	0x000000ff
        /*045c*/ 	.word	0x00000000
        /*0460*/ 	.short	0x0101
        /*0462*/ 	.byte	0x04
	.zero		1


	//   ....[55]....
        /*0464*/ 	.word	0x00002f20
        /*0468*/ 	.word	0x000000ff
        /*046c*/ 	.word	0x00000000
        /*0470*/ 	.short	0x010a
        /*0472*/ 	.byte	0x04
	.zero		1


	//   ....[56]....
        /*0474*/ 	.word	0x00002fb0
        /*0478*/ 	.word	0x000000ff
        /*047c*/ 	.word	0x00000000
        /*0480*/ 	.short	0x010a
        /*0482*/ 	.byte	0x04
	.zero		1


	//   ....[57]....
        /*0484*/ 	.word	0x00003040
        /*0488*/ 	.word	0x000000ff
        /*048c*/ 	.word	0x00000000
        /*0490*/ 	.short	0x010a
        /*0492*/ 	.byte	0x04
	.zero		1


	//   ....[58]....
        /*0494*/ 	.word	0x000030d0
        /*0498*/ 	.word	0x000000ff
        /*049c*/ 	.word	0x00000000
        /*04a0*/ 	.short	0x010a
        /*04a2*/ 	.byte	0x04
	.zero		1


	//   ....[59]....
        /*04a4*/ 	.word	0x00003160
        /*04a8*/ 	.word	0x000000ff
        /*04ac*/ 	.word	0x00000000
        /*04b0*/ 	.short	0x010a
        /*04b2*/ 	.byte	0x04
	.zero		1


	//   ....[60]....
        /*04b4*/ 	.word	0x000031f0
        /*04b8*/ 	.word	0x000000ff
        /*04bc*/ 	.word	0x00000000
        /*04c0*/ 	.short	0x010a
        /*04c2*/ 	.byte	0x04
	.zero		1


	//   ....[61]....
        /*04c4*/ 	.word	0x00003280
        /*04c8*/ 	.word	0x000000ff
        /*04cc*/ 	.word	0x00000000
        /*04d0*/ 	.short	0x010a
        /*04d2*/ 	.byte	0x04
	.zero		1


	//   ....[62]....
        /*04d4*/ 	.word	0x00003310
        /*04d8*/ 	.word	0x000000ff
        /*04dc*/ 	.word	0x00000000
        /*04e0*/ 	.short	0x010a
        /*04e2*/ 	.byte	0x04
	.zero		1


	//   ....[63]....
        /*04e4*/ 	.word	0x000033a0
        /*04e8*/ 	.word	0x000000ff
        /*04ec*/ 	.word	0x00000000
        /*04f0*/ 	.short	0x010a
        /*04f2*/ 	.byte	0x04
	.zero		1


	//   ....[64]....
        /*04f4*/ 	.word	0x00003430
        /*04f8*/ 	.word	0x000000ff
        /*04fc*/ 	.word	0x00000000
        /*0500*/ 	.short	0x010a
        /*0502*/ 	.byte	0x04
	.zero		1


	//   ....[65]....
        /*0504*/ 	.word	0x000034c0
        /*0508*/ 	.word	0x000000ff
        /*050c*/ 	.word	0x00000000
        /*0510*/ 	.short	0x010a
        /*0512*/ 	.byte	0x04
	.zero		1


	//   ....[66]....
        /*0514*/ 	.word	0x00003550
        /*0518*/ 	.word	0x000000ff
        /*051c*/ 	.word	0x00000000
        /*0520*/ 	.short	0x010a
        /*0522*/ 	.byte	0x04
	.zero		1


	//   ....[67]....
        /*0524*/ 	.word	0x000035e0
        /*0528*/ 	.word	0x000000ff
        /*052c*/ 	.word	0x00000000
        /*0530*/ 	.short	0x010a
        /*0532*/ 	.byte	0x04
	.zero		1


	//   ....[68]....
        /*0534*/ 	.word	0x00003670
        /*0538*/ 	.word	0x000000ff
        /*053c*/ 	.word	0x00000000
        /*0540*/ 	.short	0x010a
        /*0542*/ 	.byte	0x04
	.zero		1


	//   ....[69]....
        /*0544*/ 	.word	0x00003700
        /*0548*/ 	.word	0x000000ff
        /*054c*/ 	.word	0x00000000
        /*0550*/ 	.short	0x010a
        /*0552*/ 	.byte	0x04
	.zero		1


	//   ....[70]....
        /*0554*/ 	.word	0x00003790
        /*0558*/ 	.word	0x000000ff
        /*055c*/ 	.word	0x00000000
        /*0560*/ 	.short	0x010a
        /*0562*/ 	.byte	0x04
	.zero		1


	//   ....[71]....
        /*0564*/ 	.word	0x00003830
        /*0568*/ 	.word	0x00000000
        /*056c*/ 	.word	0x00000000
        /*0570*/ 	.short	0x010a
        /*0572*/ 	.byte	0xff
	.zero		1


	//   ....[72]....
        /*0574*/ 	.word	0x00003960
        /*0578*/ 	.word	0x000000ff
        /*057c*/ 	.word	0x00000148
        /*0580*/ 	.short	0x010a
        /*0582*/ 	.byte	0x30
	.zero		1


	//   ....[73]....
        /*0584*/ 	.word	0x00003a00
        /*0588*/ 	.word	0x000000ff
        /*058c*/ 	.word	0x00000140
        /*0590*/ 	.short	0x010a
        /*0592*/ 	.byte	0x30
	.zero		1


	//   ....[74]....
        /*0594*/ 	.word	0x00003aa0
        /*0598*/ 	.word	0x000000ff
        /*059c*/ 	.word	0x00000000
        /*05a0*/ 	.short	0x0101
        /*05a2*/ 	.byte	0x06
	.zero		1


	//   ....[75]....
        /*05a4*/ 	.word	0x00003ae0
        /*05a8*/ 	.word	0x000000ff
        /*05ac*/ 	.word	0x00000148
        /*05b0*/ 	.short	0x0106
        /*05b2*/ 	.byte	0x30
	.zero		1


	//   ....[76]....
        /*05b4*/ 	.word	0x00003b20
        /*05b8*/ 	.word	0x00000000
        /*05bc*/ 	.word	0x00000148
        /*05c0*/ 	.short	0x010a
        /*05c2*/ 	.byte	0xff
	.zero		1


	//   ....[77]....
        /*05c4*/ 	.word	0x00004030
        /*05c8*/ 	.word	0x000000ff
        /*05cc*/ 	.word	0x00000140
        /*05d0*/ 	.short	0x010a
        /*05d2*/ 	.byte	0x07
	.zero		1


	//   ....[78]....
        /*05d4*/ 	.word	0x000040e0
        /*05d8*/ 	.word	0x000000ff
        /*05dc*/ 	.word	0x00000000
        /*05e0*/ 	.short	0x0101
        /*05e2*/ 	.byte	0x05
	.zero		1


	//   ....[79]....
        /*05e4*/ 	.word	0x000040f0
        /*05e8*/ 	.word	0x000000ff
        /*05ec*/ 	.word	0x00000160
        /*05f0*/ 	.short	0x010a
        /*05f2*/ 	.byte	0x09
	.zero		1


	//   ....[80]....
        /*05f4*/ 	.word	0x000041c0
        /*05f8*/ 	.word	0x000000ff
        /*05fc*/ 	.word	0x00000000
        /*0600*/ 	.short	0x010a
        /*0602*/ 	.byte	0x04
	.zero		1


	//   ....[81]....
        /*0604*/ 	.word	0x00004220
        /*0608*/ 	.word	0x000000ff
        /*060c*/ 	.word	0x00000000
        /*0610*/ 	.short	0x010a
        /*0612*/ 	.byte	0x08
	.zero		1


	//   ....[82]....
        /*0614*/ 	.word	0x00004360
        /*0618*/ 	.word	0x000000ff
        /*061c*/ 	.word	0x00000000
        /*0620*/ 	.short	0x010a
        /*0622*/ 	.byte	0x04
	.zero		1


	//   ....[83]....
        /*0624*/ 	.word	0x00004580
        /*0628*/ 	.word	0x000000ff
        /*062c*/ 	.word	0x00000000
        /*0630*/ 	.short	0x010a
        /*0632*/ 	.byte	0x05
	.zero		1


	//   ....[84]....
        /*0634*/ 	.word	0x00004610
        /*0638*/ 	.word	0x000000ff
        /*063c*/ 	.word	0x00000000
        /*0640*/ 	.short	0x010a
        /*0642*/ 	.byte	0x06
	.zero		1


	//   ....[85]....
        /*0644*/ 	.word	0x00004c70
        /*0648*/ 	.word	0x000000ff
        /*064c*/ 	.word	0x00000140
        /*0650*/ 	.short	0x010a
        /*0652*/ 	.byte	0x11
	.zero		1


	//   ....[86]....
        /*0654*/ 	.word	0x00004fc0
        /*0658*/ 	.word	0x000000ff
        /*065c*/ 	.word	0x00000000
        /*0660*/ 	.short	0x0101
        /*0662*/ 	.byte	0x10
	.zero		1


	//   ....[87]....
        /*0664*/ 	.word	0x000052f0
        /*0668*/ 	.word	0x000000ff
        /*066c*/ 	.word	0x00000138
        /*0670*/ 	.short	0x010a
        /*0672*/ 	.byte	0x11
	.zero		1


	//   ....[88]....
        /*0674*/ 	.word	0x00005620
        /*0678*/ 	.word	0x000000ff
        /*067c*/ 	.word	0x00000120
        /*0680*/ 	.short	0x010a
        /*0682*/ 	.byte	0x11
	.zero		1


	//   ....[89]....
        /*0684*/ 	.word	0x000057d0
        /*0688*/ 	.word	0x000000ff
        /*068c*/ 	.word	0x00000110
        /*0690*/ 	.short	0x010b
        /*0692*/ 	.byte	0x11
	.zero		1


	//   ....[90]....
        /*0694*/ 	.word	0x00005810
        /*0698*/ 	.word	0x000000ff
        /*069c*/ 	.word	0x00000000
        /*06a0*/ 	.short	0x0101
        /*06a2*/ 	.byte	0x30
	.zero		1


	//   ....[91]....
        /*06a4*/ 	.word	0x00005850
        /*06a8*/ 	.word	0x000000ff
        /*06ac*/ 	.word	0x00000128
        /*06b0*/ 	.short	0x010a
        /*06b2*/ 	.byte	0x11
	.zero		1


	//   ....[92]....
        /*06b4*/ 	.word	0x00005a30
        /*06b8*/ 	.word	0x000000ff
        /*06bc*/ 	.word	0x00000118
        /*06c0*/ 	.short	0x010b
        /*06c2*/ 	.byte	0x11
	.zero		1


	//   ....[93]....
        /*06c4*/ 	.word	0x00005a50
        /*06c8*/ 	.word	0x000000ff
        /*06cc*/ 	.word	0x00000000
        /*06d0*/ 	.short	0x0101
        /*06d2*/ 	.byte	0x14
	.zero		1


	//   ....[94]....
        /*06d4*/ 	.word	0x00005a80
        /*06d8*/ 	.word	0x000000ff
        /*06dc*/ 	.word	0x00000120
        /*06e0*/ 	.short	0x010a
        /*06e2*/ 	.byte	0x11
	.zero		1


	//   ....[95]....
        /*06e4*/ 	.word	0x00005ac0
        /*06e8*/ 	.word	0x00000000
        /*06ec*/ 	.word	0x00000128
        /*06f0*/ 	.short	0x010a
        /*06f2*/ 	.byte	0xff
	.zero		1


	//   ....[96]....
        /*06f4*/ 	.word	0x00005e50
        /*06f8*/ 	.word	0x000000ff
        /*06fc*/ 	.word	0x00000140
        /*0700*/ 	.short	0x010a
        /*0702*/ 	.byte	0x34
	.zero		1


	//   ....[97]....
        /*0704*/ 	.word	0x00005f50
        /*0708*/ 	.word	0x000000ff
        /*070c*/ 	.word	0x00000000
        /*0710*/ 	.short	0x0101
        /*0712*/ 	.byte	0x04
	.zero		1


	//   ....[98]....
        /*0714*/ 	.word	0x00006f40
        /*0718*/ 	.word	0x00000000
        /*071c*/ 	.word	0x00000110
        /*0720*/ 	.short	0x010a
        /*0722*/ 	.byte	0xff
	.zero		1


	//   ....[99]....
        /*0724*/ 	.word	0x00006f70
        /*0728*/ 	.word	0x00000074
        /*072c*/ 	.word	0x00000150
        /*0730*/ 	.short	0x010a
        /*0732*/ 	.byte	0xff
	.zero		1


	//   ....[100]....
        /*0734*/ 	.word	0x00007060
        /*0738*/ 	.word	0x00000000
        /*073c*/ 	.word	0x00000110
        /*0740*/ 	.short	0x010a
        /*0742*/ 	.byte	0xff
	.zero		1


	//   ....[101]....
        /*0744*/ 	.word	0x00007170
        /*0748*/ 	.word	0x00000000
        /*074c*/ 	.word	0x00000000
        /*0750*/ 	.short	0x0101
        /*0752*/ 	.byte	0xff
	.zero		1


	//   ....[102]....
        /*0754*/ 	.word	0x000071f0
        /*0758*/ 	.word	0x00000074
        /*075c*/ 	.word	0x00000150
        /*0760*/ 	.short	0x010a
        /*0762*/ 	.byte	0xff
	.zero		1


	//   ....[103]....
        /*0764*/ 	.word	0x00007d60
        /*0768*/ 	.word	0x00000002
        /*076c*/ 	.word	0x00000110
        /*0770*/ 	.short	0x010a
        /*0772*/ 	.byte	0xff
	.zero		1


	//   ....[104]....
        /*0774*/ 	.word	0x00007e30
        /*0778*/ 	.word	0x00000002
        /*077c*/ 	.word	0x00000110
        /*0780*/ 	.short	0x010a
        /*0782*/ 	.byte	0xff
	.zero		1


	//   ....[105]....
        /*0784*/ 	.word	0x00007f60
        /*0788*/ 	.word	0x00000002
        /*078c*/ 	.word	0x00000000
        /*0790*/ 	.short	0x0101
        /*0792*/ 	.byte	0xff
	.zero		1


	//   ....[106]....
        /*0794*/ 	.word	0x00008380
        /*0798*/ 	.word	0x000000ff
        /*079c*/ 	.word	0x00000000
        /*07a0*/ 	.short	0x0101
        /*07a2*/ 	.byte	0x05
	.zero		1


	//   ....[107]....
        /*07a4*/ 	.word	0x00008b80
        /*07a8*/ 	.word	0x00000003
        /*07ac*/ 	.word	0x00000088
        /*07b0*/ 	.short	0x010a
        /*07b2*/ 	.byte	0xff
	.zero		1


	//   ....[108]....
        /*07b4*/ 	.word	0x00008be0
        /*07b8*/ 	.word	0x00000004
        /*07bc*/ 	.word	0x00000088
        /*07c0*/ 	.short	0x010a
        /*07c2*/ 	.byte	0xff
	.zero		1


	//   ....[109]....
        /*07c4*/ 	.word	0x00008c40
        /*07c8*/ 	.word	0x00000002
        /*07cc*/ 	.word	0x00000140
        /*07d0*/ 	.short	0x010a
        /*07d2*/ 	.byte	0xff
	.zero		1


	//   ....[110]....
        /*07d4*/ 	.word	0x00008ca0
        /*07d8*/ 	.word	0x00000000
        /*07dc*/ 	.word	0x00000000
        /*07e0*/ 	.short	0x010a
        /*07e2*/ 	.byte	0xff
	.zero		1


	//   ....[111]....
        /*07e4*/ 	.word	0x00008d00
        /*07e8*/ 	.word	0x00000000
        /*07ec*/ 	.word	0x00000000
        /*07f0*/ 	.short	0x010a
        /*07f2*/ 	.byte	0xff
	.zero		1


	//   ....[112]....
        /*07f4*/ 	.word	0x00008d60
        /*07f8*/ 	.word	0x00000000
        /*07fc*/ 	.word	0x00000000
        /*0800*/ 	.short	0x010a
        /*0802*/ 	.byte	0xff
	.zero		1


	//   ....[113]....
        /*0804*/ 	.word	0x00008dc0
        /*0808*/ 	.word	0x00000000
        /*080c*/ 	.word	0x00000000
        /*0810*/ 	.short	0x010a
        /*0812*/ 	.byte	0xff
	.zero		1


	//   ....[114]....
        /*0814*/ 	.word	0x00008e20
        /*0818*/ 	.word	0x00000000
        /*081c*/ 	.word	0x00000000
        /*0820*/ 	.short	0x010a
        /*0822*/ 	.byte	0xff
	.zero		1


	//   ....[115]....
        /*0824*/ 	.word	0x00008e80
        /*0828*/ 	.word	0x00000000
        /*082c*/ 	.word	0x00000000
        /*0830*/ 	.short	0x010a
        /*0832*/ 	.byte	0xff
	.zero		1


	//   ....[116]....
        /*0834*/ 	.word	0x00008ee0
        /*0838*/ 	.word	0x00000000
        /*083c*/ 	.word	0x00000000
        /*0840*/ 	.short	0x010a
        /*0842*/ 	.byte	0xff
	.zero		1


	//   ....[117]....
        /*0844*/ 	.word	0x00008f40
        /*0848*/ 	.word	0x00000000
        /*084c*/ 	.word	0x00000000
        /*0850*/ 	.short	0x010a
        /*0852*/ 	.byte	0xff
	.zero		1


	//   ....[118]....
        /*0854*/ 	.word	0x00008fa0
        /*0858*/ 	.word	0x00000000
        /*085c*/ 	.word	0x00000000
        /*0860*/ 	.short	0x010a
        /*0862*/ 	.byte	0xff
	.zero		1


	//   ....[119]....
        /*0864*/ 	.word	0x00009000
        /*0868*/ 	.word	0x00000000
        /*086c*/ 	.word	0x00000000
        /*0870*/ 	.short	0x010a
        /*0872*/ 	.byte	0xff
	.zero		1


	//   ....[120]....
        /*0874*/ 	.word	0x00009060
        /*0878*/ 	.word	0x00000000
        /*087c*/ 	.word	0x00000000
        /*0880*/ 	.short	0x010a
        /*0882*/ 	.byte	0xff
	.zero		1


	//   ....[121]....
        /*0884*/ 	.word	0x000090c0
        /*0888*/ 	.word	0x00000000
        /*088c*/ 	.word	0x00000000
        /*0890*/ 	.short	0x010a
        /*0892*/ 	.byte	0xff
	.zero		1


	//   ....[122]....
        /*0894*/ 	.word	0x00009120
        /*0898*/ 	.word	0x00000000
        /*089c*/ 	.word	0x00000000
        /*08a0*/ 	.short	0x010a
        /*08a2*/ 	.byte	0xff
	.zero		1


	//   ....[123]....
        /*08a4*/ 	.word	0x00009180
        /*08a8*/ 	.word	0x00000000
        /*08ac*/ 	.word	0x00000000
        /*08b0*/ 	.short	0x010a
        /*08b2*/ 	.byte	0xff
	.zero		1


	//   ....[124]....
        /*08b4*/ 	.word	0x000091e0
        /*08b8*/ 	.word	0x00000000
        /*08bc*/ 	.word	0x00000000
        /*08c0*/ 	.short	0x010a
        /*08c2*/ 	.byte	0xff
	.zero		1


	//   ....[125]....
        /*08c4*/ 	.word	0x00009240
        /*08c8*/ 	.word	0x00000000
        /*08cc*/ 	.word	0x00000000
        /*08d0*/ 	.short	0x010a
        /*08d2*/ 	.byte	0xff
	.zero		1


	//   ....[126]....
        /*08d4*/ 	.word	0x000092a0
        /*08d8*/ 	.word	0x00000004
        /*08dc*/ 	.word	0x00000148
        /*08e0*/ 	.short	0x010a
        /*08e2*/ 	.byte	0xff
	.zero		1


	//   ....[127]....
        /*08e4*/ 	.word	0x00009300
        /*08e8*/ 	.word	0x00000004
        /*08ec*/ 	.word	0x00000140
        /*08f0*/ 	.short	0x010a
        /*08f2*/ 	.byte	0xff
	.zero		1


	//   ....[128]....
        /*08f4*/ 	.word	0x00009360
        /*08f8*/ 	.word	0x00000000
        /*08fc*/ 	.word	0x00000140
        /*0900*/ 	.short	0x010a
        /*0902*/ 	.byte	0xff
	.zero		1


	//   ....[129]....
        /*0904*/ 	.word	0x000093c0
        /*0908*/ 	.word	0x00000004
        /*090c*/ 	.word	0x00000160
        /*0910*/ 	.short	0x010a
        /*0912*/ 	.byte	0xff
	.zero		1


	//   ....[130]....
        /*0914*/ 	.word	0x00009420
        /*0918*/ 	.word	0x00000000
        /*091c*/ 	.word	0x00000000
        /*0920*/ 	.short	0x010a
        /*0922*/ 	.byte	0xff
	.zero		1


	//   ....[131]....
        /*0924*/ 	.word	0x00009480
        /*0928*/ 	.word	0x00000000
        /*092c*/ 	.word	0x00000000
        /*0930*/ 	.short	0x010a
        /*0932*/ 	.byte	0xff
	.zero		1


	//   ....[132]....
        /*0934*/ 	.word	0x000094e0
        /*0938*/ 	.word	0x00000000
        /*093c*/ 	.word	0x00000000
        /*0940*/ 	.short	0x010a
        /*0942*/ 	.byte	0xff
	.zero		1


	//   ....[133]....
        /*0944*/ 	.word	0x00009540
        /*0948*/ 	.word	0x00000009
        /*094c*/ 	.word	0x00000140
        /*0950*/ 	.short	0x010a
        /*0952*/ 	.byte	0xff
	.zero		1


	//   ....[134]....
        /*0954*/ 	.word	0x000095a0
        /*0958*/ 	.word	0x00000000
        /*095c*/ 	.word	0x00000138
        /*0960*/ 	.short	0x010a
        /*0962*/ 	.byte	0xff
	.zero		1


	//   ....[135]....
        /*0964*/ 	.word	0x00009600
        /*0968*/ 	.word	0x00000000
        /*096c*/ 	.word	0x00000120
        /*0970*/ 	.short	0x010a
        /*0972*/ 	.byte	0xff
	.zero		1


	//   ....[136]....
        /*0974*/ 	.word	0x00009660
        /*0978*/ 	.word	0x00000000
        /*097c*/ 	.word	0x00000128
        /*0980*/ 	.short	0x010a
        /*0982*/ 	.byte	0xff
	.zero		1


	//   ....[137]....
        /*0984*/ 	.word	0x000096c0
        /*0988*/ 	.word	0x00000000
        /*098c*/ 	.word	0x00000120
        /*0990*/ 	.short	0x010a
        /*0992*/ 	.byte	0xff
	.zero		1


	//   ....[138]....
        /*0994*/ 	.word	0x00009720
        /*0998*/ 	.word	0x00000000
        /*099c*/ 	.word	0x00000140
        /*09a0*/ 	.short	0x010a
        /*09a2*/ 	.byte	0xff
	.zero		1


	//   ....[139]....
        /*09a4*/ 	.word	0x00009770
        /*09a8*/ 	.word	0x00000000
        /*09ac*/ 	.word	0x00000110
        /*09b0*/ 	.short	0x010a
        /*09b2*/ 	.byte	0xff
	.zero		1


	//   ....[140]....
        /*09b4*/ 	.word	0x000097c0
        /*09b8*/ 	.word	0x00000074
        /*09bc*/ 	.word	0x00000150
        /*09c0*/ 	.short	0x010a
        /*09c2*/ 	.byte	0xff
	.zero		1


	//   ....[141]....
        /*09c4*/ 	.word	0x00009810
        /*09c8*/ 	.word	0x00000002
        /*09cc*/ 	.word	0x00000110
        /*09d0*/ 	.short	0x010a
        /*09d2*/ 	.byte	0xff
	.zero		1


	//----- nvinfo : EIATTR_NUM_MBARRIERS
	.align		4
.L_47:
        /*09d4*/ 	.byte	0x03, 0x38
        /*09d6*/ 	.short	0x002e


	//----- nvinfo : EIATTR_EXIT_INSTR_OFFSETS
	.align		4
        /*09d8*/ 	.byte	0x04, 0x1c
        /*09da*/ 	.short	(.L_49 - .L_48)


	//   ....[0]....
.L_48:
        /*09dc*/ 	.word	0x00003860


	//   ....[1]....
        /*09e0*/ 	.word	0x00003af0


	//   ....[2]....
        /*09e4*/ 	.word	0x00003b50


	//   ....[3]....
        /*09e8*/ 	.word	0x00004880


	//   ....[4]....
        /*09ec*/ 	.word	0x00005af0


	//   ....[5]....
        /*09f0*/ 	.word	0x00005b30


	//   ....[6]....
        /*09f4*/ 	.word	0x00008b60


	//----- nvinfo : EIATTR_MAX_THREADS
	.align		4
.L_49:
        /*09f8*/ 	.byte	0x04, 0x05
        /*09fa*/ 	.short	(.L_51 - .L_50)
.L_50:
        /*09fc*/ 	.word	0x00000100
        /*0a00*/ 	.word	0x00000001
        /*0a04*/ 	.word	0x00000001


	//----- nvinfo : EIATTR_CRS_STACK_SIZE
	.align		4
.L_51:
        /*0a08*/ 	.byte	0x04, 0x1e
        /*0a0a*/ 	.short	(.L_53 - .L_52)
.L_52:
        /*0a0c*/ 	.word	0x00000000


	//----- nvinfo : EIATTR_CBANK_PARAM_SIZE
	.align		4
.L_53:
        /*0a10*/ 	.byte	0x03, 0x19
        /*0a12*/ 	.short	0x0900


	//----- nvinfo : EIATTR_PARAM_CBANK
	.align		4
        /*0a14*/ 	.byte	0x04, 0x0a
        /*0a16*/ 	.short	(.L_55 - .L_54)
	.align		4
.L_54:
        /*0a18*/ 	.word	index@(.nv.constant0._ZN7cutlass13device_kernelINS_4conv6kernel13ConvUniversalINS1_16ConvProblemShapeILNS1_8OperatorE2ELi3EEENS1_10collective14CollectiveConvINS1_47MainloopSm100TmaUmmaWarpSpecializedImplicitGemmILS5_2ELi17ELi3ELi1ELi2EN4cute5tupleIJNSA_1CILi2EEENSC_ILi1EEESE_EEEEENSB_IJNSC_ILi64EEENSB_IJNSC_ILi128EEEEEENSB_IJSH_EEEEEENS_12float_e4m3_tESM_NSA_8TiledMMAINSA_8MMA_AtomIJNSA_10MMA_TraitsINSA_19SM100_MMA_F8F6F4_SSEJSM_SM_fSH_SI_NSA_17integral_constantINSA_4UMMA5MajorELST_1EEESU_NSR_INSS_7ScaleInELSV_0EEESW_EEEEEENSA_6LayoutINSB_IJSE_SE_SE_EEENSB_IJNSC_ILi0EEES11_S11_EEEEENSB_IJNSA_10UnderscoreES14_S14_EEEEENS7_6detail27Sm100ImplicitGemmTileTraitsINSA_13SM90_TMA_LOADENSA_14ComposedLayoutINSA_7SwizzleILi2ELi4ELi3EEENSA_18smem_ptr_flag_bitsILi8EEENSZ_INSB_IJSH_NSC_ILi8EEEEEENSB_IJSE_SH_EEEEEEEvEENS18_INSA_30SM90_TMA_LOAD_IM2COL_MULTICASTENS1A_INS1B_ILi3ELi4ELi3EEES1E_NSZ_INSB_IJSI_S1F_EEENSB_IJSE_SI_EEEEEEEvEEEENS_8epilogue10collective18CollectiveEpilogueINS1T_23Sm100TmaWarpSpecializedILi2ELi2ELi32ELb0ELb0EEEJSL_NSB_IJNSZ_ISH_SE_EES1Y_EEESM_NSB_IJlNSB_IJSE_lllEEES11_EEESM_S21_NS1T_6fusion15FusionCallbacksIS1X_NS22_17LinearCombinationISM_fSM_fLNS_15FloatRoundStyleE2EEESL_S1Z_JEEENSA_5SM1004TMEM4LOAD26SM100_TMEM_LOAD_16dp32b32xES19_NS1A_IS1C_S1E_NSZ_INSB_IJS1F_SH_EEENSB_IJSH_SE_EEEEEEENSA_39AutoVectorizingCopyWithAssumedAlignmentILi128EEENSA_14SM90_TMA_STOREES2F_S2H_S2H_EEEvvEEEEvNT_6ParamsE)
        /*0a1c*/ 	.short	0x0380
        /*0a1e*/ 	.short	0x0900


	//----- nvinfo : EIATTR_SW_WAR
	.align		4
.L_55:
        /*0a20*/ 	.byte	0x04, 0x36
        /*0a22*/ 	.short	(.L_57 - .L_56)
.L_56:
        /*0a24*/ 	.word	0x00000008
.L_57:


//--------------------- .nv.callgraph             --------------------------
	.section	.nv.callgraph,"",@"SHT_CUDA_CALLGRAPH"
	.align	4
	.sectionentsize	8
	.align		4
        /*0000*/ 	.word	0x00000000
	.align		4
        /*0004*/ 	.word	0xffffffff
	.align		4
        /*0008*/ 	.word	index@(_ZN7cutlass13device_kernelINS_4conv6kernel13ConvUniversalINS1_16ConvProblemShapeILNS1_8OperatorE2ELi3EEENS1_10collective14CollectiveConvINS1_47MainloopSm100TmaUmmaWarpSpecializedImplicitGemmILS5_2ELi17ELi3ELi1ELi2EN4cute5tupleIJNSA_1CILi2EEENSC_ILi1EEESE_EEEEENSB_IJNSC_ILi64EEENSB_IJNSC_ILi128EEEEEENSB_IJSH_EEEEEENS_12float_e4m3_tESM_NSA_8TiledMMAINSA_8MMA_AtomIJNSA_10MMA_TraitsINSA_19SM100_MMA_F8F6F4_SSEJSM_SM_fSH_SI_NSA_17integral_constantINSA_4UMMA5MajorELST_1EEESU_NSR_INSS_7ScaleInELSV_0EEESW_EEEEEENSA_6LayoutINSB_IJSE_SE_SE_EEENSB_IJNSC_ILi0EEES11_S11_EEEEENSB_IJNSA_10UnderscoreES14_S14_EEEEENS7_6detail27Sm100ImplicitGemmTileTraitsINSA_13SM90_TMA_LOADENSA_14ComposedLayoutINSA_7SwizzleILi2ELi4ELi3EEENSA_18smem_ptr_flag_bitsILi8EEENSZ_INSB_IJSH_NSC_ILi8EEEEEENSB_IJSE_SH_EEEEEEEvEENS18_INSA_30SM90_TMA_LOAD_IM2COL_MULTICASTENS1A_INS1B_ILi3ELi4ELi3EEES1E_NSZ_INSB_IJSI_S1F_EEENSB_IJSE_SI_EEEEEEEvEEEENS_8epilogue10collective18CollectiveEpilogueINS1T_23Sm100TmaWarpSpecializedILi2ELi2ELi32ELb0ELb0EEEJSL_NSB_IJNSZ_ISH_SE_EES1Y_EEESM_NSB_IJlNSB_IJSE_lllEEES11_EEESM_S21_NS1T_6fusion15FusionCallbacksIS1X_NS22_17LinearCombinationISM_fSM_fLNS_15FloatRoundStyleE2EEESL_S1Z_JEEENSA_5SM1004TMEM4LOAD26SM100_TMEM_LOAD_16dp32b32xES19_NS1A_IS1C_S1E_NSZ_INSB_IJS1F_SH_EEENSB_IJSH_SE_EEEEEEENSA_39AutoVectorizingCopyWithAssumedAlignmentILi128EEENSA_14SM90_TMA_STOREES2F_S2H_S2H_EEEvvEEEEvNT_6ParamsE)
	.align		4
        /*000c*/ 	.word	index@(__assertfail)
	.align		4
        /*0010*/ 	.word	0x00000000
	.align		4
        /*0014*/ 	.word	0xfffffffe
	.align		4
        /*0018*/ 	.word	0x00000000
	.align		4
        /*001c*/ 	.word	0xfffffffd
	.align		4
        /*0020*/ 	.word	0x00000000
	.align		4
        /*0024*/ 	.word	0xfffffffc


//--------------------- .nv.constant4             --------------------------
	.section	.nv.constant4,"a",@progbits
	.align	8
	.align		8
.nv.constant4:
        /*0000*/ 	.dword	__assertfail
	.align		8
        /*0008*/ 	.dword	__unnamed_1
	.align		8
        /*0010*/ 	.dword	__unnamed_2
	.align		8
        /*0018*/ 	.dword	_ZN39_INTERNAL_93e76883_4_k_cu_4718b049_44594cuda3std3__45__cpo5beginE
	.align		8
        /*0020*/ 	.dword	_ZN39_INTERNAL_93e76883_4_k_cu_4718b049_44594cuda3std3__45__cpo3endE
	.align		8
        /*0028*/ 	.dword	_ZN39_INTERNAL_93e76883_4_k_cu_4718b049_44594cuda3std3__45__cpo6cbeginE
	.align		8
        /*0030*/ 	.dword	_ZN39_INTERNAL_93e76883_4_k_cu_4718b049_44594cuda3std3__45__cpo4cendE
	.align		8
        /*0038*/ 	.dword	_ZN39_INTERNAL_93e76883_4_k_cu_4718b049_44594cuda3std3__441_GLOBAL__N__93e76883_4_k_cu_4718b049_44596ignoreE
	.align		8
        /*0040*/ 	.dword	_ZN39_INTERNAL_93e76883_4_k_cu_4718b049_44594cuda3std3__419piecewise_constructE
	.align		8
        /*0048*/ 	.dword	_ZN39_INTERNAL_93e76883_4_k_cu_4718b049_44594cuda3std3__48in_placeE
	.align		8
        /*0050*/ 	.dword	_ZN39_INTERNAL_93e76883_4_k_cu_4718b049_44594cuda3std6ranges3__45__cpo4swapE
	.align		8
        /*0058*/ 	.dword	_ZN39_INTERNAL_93e76883_4_k_cu_4718b049_44594cuda3std6ranges3__45__cpo9iter_moveE
	.align		8
        /*0060*/ 	.dword	_ZN39_INTERNAL_93e76883_4_k_cu_4718b049_44594cute7productE
	.align		8
        /*0068*/ 	.dword	_ZN39_INTERNAL_93e76883_4_k_cu_4718b049_44594cute1_E
	.align		8
        /*0070*/ 	.dword	$str$27
	.align		8
        /*0078*/ 	.dword	$str$28
	.align		8
        /*0080*/ 	.dword	$str$29
	.align		8
        /*0088*/ 	.dword	$str$30


//--------------------- .text._ZN7cutlass13device_kernelINS_4conv6kernel13ConvUniversalINS1_16ConvProblemShapeILNS1_8OperatorE2ELi3EEENS1_10collective14CollectiveConvINS1_47MainloopSm100TmaUmmaWarpSpecializedImplicitGemmILS5_2ELi17ELi3ELi1ELi2EN4cute5tupleIJNSA_1CILi2EEENSC_ILi1EEESE_EEEEENSB_IJNSC_ILi64EEENSB_IJNSC_ILi128EEEEEENSB_IJSH_EEEEEENS_12float_e4m3_tESM_NSA_8TiledMMAINSA_8MMA_AtomIJNSA_10MMA_TraitsINSA_19SM100_MMA_F8F6F4_SSEJSM_SM_fSH_SI_NSA_17integral_constantINSA_4UMMA5MajorELST_1EEESU_NSR_INSS_7ScaleInELSV_0EEESW_EEEEEENSA_6LayoutINSB_IJSE_SE_SE_EEENSB_IJNSC_ILi0EEES11_S11_EEEEENSB_IJNSA_10UnderscoreES14_S14_EEEEENS7_6detail27Sm100ImplicitGemmTileTraitsINSA_13SM90_TMA_LOADENSA_14ComposedLayoutINSA_7SwizzleILi2ELi4ELi3EEENSA_18smem_ptr_flag_bitsILi8EEENSZ_INSB_IJSH_NSC_ILi8EEEEEENSB_IJSE_SH_EEEEEEEvEENS18_INSA_30SM90_TMA_LOAD_IM2COL_MULTICASTENS1A_INS1B_ILi3ELi4ELi3EEES1E_NSZ_INSB_IJSI_S1F_EEENSB_IJSE_SI_EEEEEEEvEEEENS_8epilogue10collective18CollectiveEpilogueINS1T_23Sm100TmaWarpSpecializedILi2ELi2ELi32ELb0ELb0EEEJSL_NSB_IJNSZ_ISH_SE_EES1Y_EEESM_NSB_IJlNSB_IJSE_lllEEES11_EEESM_S21_NS1T_6fusion15FusionCallbacksIS1X_NS22_17LinearCombinationISM_fSM_fLNS_15FloatRoundStyleE2EEESL_S1Z_JEEENSA_5SM1004TMEM4LOAD26SM100_TMEM_LOAD_16dp32b32xES19_NS1A_IS1C_S1E_NSZ_INSB_IJS1F_SH_EEENSB_IJSH_SE_EEEEEEENSA_39AutoVectorizingCopyWithAssumedAlignmentILi128EEENSA_14SM90_TMA_STOREES2F_S2H_S2H_EEEvvEEEEvNT_6ParamsE --------------------------
	.section	.text._ZN7cutlass13device_kernelINS_4conv6kernel13ConvUniversalINS1_16ConvProblemShapeILNS1_8OperatorE2ELi3EEENS1_10collective14CollectiveConvINS1_47MainloopSm100TmaUmmaWarpSpecializedImplicitGemmILS5_2ELi17ELi3ELi1ELi2EN4cute5tupleIJNSA_1CILi2EEENSC_ILi1EEESE_EEEEENSB_IJNSC_ILi64EEENSB_IJNSC_ILi128EEEEEENSB_IJSH_EEEEEENS_12float_e4m3_tESM_NSA_8TiledMMAINSA_8MMA_AtomIJNSA_10MMA_TraitsINSA_19SM100_MMA_F8F6F4_SSEJSM_SM_fSH_SI_NSA_17integral_constantINSA_4UMMA5MajorELST_1EEESU_NSR_INSS_7ScaleInELSV_0EEESW_EEEEEENSA_6LayoutINSB_IJSE_SE_SE_EEENSB_IJNSC_ILi0EEES11_S11_EEEEENSB_IJNSA_10UnderscoreES14_S14_EEEEENS7_6detail27Sm100ImplicitGemmTileTraitsINSA_13SM90_TMA_LOADENSA_14ComposedLayoutINSA_7SwizzleILi2ELi4ELi3EEENSA_18smem_ptr_flag_bitsILi8EEENSZ_INSB_IJSH_NSC_ILi8EEEEEENSB_IJSE_SH_EEEEEEEvEENS18_INSA_30SM90_TMA_LOAD_IM2COL_MULTICASTENS1A_INS1B_ILi3ELi4ELi3EEES1E_NSZ_INSB_IJSI_S1F_EEENSB_IJSE_SI_EEEEEEEvEEEENS_8epilogue10collective18CollectiveEpilogueINS1T_23Sm100TmaWarpSpecializedILi2ELi2ELi32ELb0ELb0EEEJSL_NSB_IJNSZ_ISH_SE_EES1Y_EEESM_NSB_IJlNSB_IJSE_lllEEES11_EEESM_S21_NS1T_6fusion15FusionCallbacksIS1X_NS22_17LinearCombinationISM_fSM_fLNS_15FloatRoundStyleE2EEESL_S1Z_JEEENSA_5SM1004TMEM4LOAD26SM100_TMEM_LOAD_16dp32b32xES19_NS1A_IS1C_S1E_NSZ_INSB_IJS1F_SH_EEENSB_IJSH_SE_EEEEEEENSA_39AutoVectorizingCopyWithAssumedAlignmentILi128EEENSA_14SM90_TMA_STOREES2F_S2H_S2H_EEEvvEEEEvNT_6ParamsE,"ax",@progbits
	.align	128
.text._ZN7cutlass13device_kernelINS_4conv6kernel13ConvUniversalINS1_16ConvProblemShapeILNS1_8OperatorE2ELi3EEENS1_10collective14CollectiveConvINS1_47MainloopSm100TmaUmmaWarpSpecializedImplicitGemmILS5_2ELi17ELi3ELi1ELi2EN4cute5tupleIJNSA_1CILi2EEENSC_ILi1EEESE_EEEEENSB_IJNSC_ILi64EEENSB_IJNSC_ILi128EEEEEENSB_IJSH_EEEEEENS_12float_e4m3_tESM_NSA_8TiledMMAINSA_8MMA_AtomIJNSA_10MMA_TraitsINSA_19SM100_MMA_F8F6F4_SSEJSM_SM_fSH_SI_NSA_17integral_constantINSA_4UMMA5MajorELST_1EEESU_NSR_INSS_7ScaleInELSV_0EEESW_EEEEEENSA_6LayoutINSB_IJSE_SE_SE_EEENSB_IJNSC_ILi0EEES11_S11_EEEEENSB_IJNSA_10UnderscoreES14_S14_EEEEENS7_6detail27Sm100ImplicitGemmTileTraitsINSA_13SM90_TMA_LOADENSA_14ComposedLayoutINSA_7SwizzleILi2ELi4ELi3EEENSA_18smem_ptr_flag_bitsILi8EEENSZ_INSB_IJSH_NSC_ILi8EEEEEENSB_IJSE_SH_EEEEEEEvEENS18_INSA_30SM90_TMA_LOAD_IM2COL_MULTICASTENS1A_INS1B_ILi3ELi4ELi3EEES1E_NSZ_INSB_IJSI_S1F_EEENSB_IJSE_SI_EEEEEEEvEEEENS_8epilogue10collective18CollectiveEpilogueINS1T_23Sm100TmaWarpSpecializedILi2ELi2ELi32ELb0ELb0EEEJSL_NSB_IJNSZ_ISH_SE_EES1Y_EEESM_NSB_IJlNSB_IJSE_lllEEES11_EEESM_S21_NS1T_6fusion15FusionCallbacksIS1X_NS22_17LinearCombinationISM_fSM_fLNS_15FloatRoundStyleE2EEESL_S1Z_JEEENSA_5SM1004TMEM4LOAD26SM100_TMEM_LOAD_16dp32b32xES19_NS1A_IS1C_S1E_NSZ_INSB_IJS1F_SH_EEENSB_IJSH_SE_EEEEEEENSA_39AutoVectorizingCopyWithAssumedAlignmentILi128EEENSA_14SM90_TMA_STOREES2F_S2H_S2H_EEEvvEEEEvNT_6ParamsE:
        .type           _ZN7cutlass13device_kernelINS_4conv6kernel13ConvUniversalINS1_16ConvProblemShapeILNS1_8OperatorE2ELi3EEENS1_10collective14CollectiveConvINS1_47MainloopSm100TmaUmmaWarpSpecializedImplicitGemmILS5_2ELi17ELi3ELi1ELi2EN4cute5tupleIJNSA_1CILi2EEENSC_ILi1EEESE_EEEEENSB_IJNSC_ILi64EEENSB_IJNSC_ILi128EEEEEENSB_IJSH_EEEEEENS_12float_e4m3_tESM_NSA_8TiledMMAINSA_8MMA_AtomIJNSA_10MMA_TraitsINSA_19SM100_MMA_F8F6F4_SSEJSM_SM_fSH_SI_NSA_17integral_constantINSA_4UMMA5MajorELST_1EEESU_NSR_INSS_7ScaleInELSV_0EEESW_EEEEEENSA_6LayoutINSB_IJSE_SE_SE_EEENSB_IJNSC_ILi0EEES11_S11_EEEEENSB_IJNSA_10UnderscoreES14_S14_EEEEENS7_6detail27Sm100ImplicitGemmTileTraitsINSA_13SM90_TMA_LOADENSA_14ComposedLayoutINSA_7SwizzleILi2ELi4ELi3EEENSA_18smem_ptr_flag_bitsILi8EEENSZ_INSB_IJSH_NSC_ILi8EEEEEENSB_IJSE_SH_EEEEEEEvEENS18_INSA_30SM90_TMA_LOAD_IM2COL_MULTICASTENS1A_INS1B_ILi3ELi4ELi3EEES1E_NSZ_INSB_IJSI_S1F_EEENSB_IJSE_SI_EEEEEEEvEEEENS_8epilogue10collective18CollectiveEpilogueINS1T_23Sm100TmaWarpSpecializedILi2ELi2ELi32ELb0ELb0EEEJSL_NSB_IJNSZ_ISH_SE_EES1Y_EEESM_NSB_IJlNSB_IJSE_lllEEES11_EEESM_S21_NS1T_6fusion15FusionCallbacksIS1X_NS22_17LinearCombinationISM_fSM_fLNS_15FloatRoundStyleE2EEESL_S1Z_JEEENSA_5SM1004TMEM4LOAD26SM100_TMEM_LOAD_16dp32b32xES19_NS1A_IS1C_S1E_NSZ_INSB_IJS1F_SH_EEENSB_IJSH_SE_EEEEEEENSA_39AutoVectorizingCopyWithAssumedAlignmentILi128EEENSA_14SM90_TMA_STOREES2F_S2H_S2H_EEEvvEEEEvNT_6ParamsE,@function
        .size           _ZN7cutlass13device_kernelINS_4conv6kernel13ConvUniversalINS1_16ConvProblemShapeILNS1_8OperatorE2ELi3EEENS1_10collective14CollectiveConvINS1_47MainloopSm100TmaUmmaWarpSpecializedImplicitGemmILS5_2ELi17ELi3ELi1ELi2EN4cute5tupleIJNSA_1CILi2EEENSC_ILi1EEESE_EEEEENSB_IJNSC_ILi64EEENSB_IJNSC_ILi128EEEEEENSB_IJSH_EEEEEENS_12float_e4m3_tESM_NSA_8TiledMMAINSA_8MMA_AtomIJNSA_10MMA_TraitsINSA_19SM100_MMA_F8F6F4_SSEJSM_SM_fSH_SI_NSA_17integral_constantINSA_4UMMA5MajorELST_1EEESU_NSR_INSS_7ScaleInELSV_0EEESW_EEEEEENSA_6LayoutINSB_IJSE_SE_SE_EEENSB_IJNSC_ILi0EEES11_S11_EEEEENSB_IJNSA_10UnderscoreES14_S14_EEEEENS7_6detail27Sm100ImplicitGemmTileTraitsINSA_13SM90_TMA_LOADENSA_14ComposedLayoutINSA_7SwizzleILi2ELi4ELi3EEENSA_18smem_ptr_flag_bitsILi8EEENSZ_INSB_IJSH_NSC_ILi8EEEEEENSB_IJSE_SH_EEEEEEEvEENS18_INSA_30SM90_TMA_LOAD_IM2COL_MULTICASTENS1A_INS1B_ILi3ELi4ELi3EEES1E_NSZ_INSB_IJSI_S1F_EEENSB_IJSE_SI_EEEEEEEvEEEENS_8epilogue10collective18CollectiveEpilogueINS1T_23Sm100TmaWarpSpecializedILi2ELi2ELi32ELb0ELb0EEEJSL_NSB_IJNSZ_ISH_SE_EES1Y_EEESM_NSB_IJlNSB_IJSE_lllEEES11_EEESM_S21_NS1T_6fusion15FusionCallbacksIS1X_NS22_17LinearCombinationISM_fSM_fLNS_15FloatRoundStyleE2EEESL_S1Z_JEEENSA_5SM1004TMEM4LOAD26SM100_TMEM_LOAD_16dp32b32xES19_NS1A_IS1C_S1E_NSZ_INSB_IJS1F_SH_EEENSB_IJSH_SE_EEEEEEENSA_39AutoVectorizingCopyWithAssumedAlignmentILi128EEENSA_14SM90_TMA_STOREES2F_S2H_S2H_EEEvvEEEEvNT_6ParamsE,(.L_x_180 - _ZN7cutlass13device_kernelINS_4conv6kernel13ConvUniversalINS1_16ConvProblemShapeILNS1_8OperatorE2ELi3EEENS1_10collective14CollectiveConvINS1_47MainloopSm100TmaUmmaWarpSpecializedImplicitGemmILS5_2ELi17ELi3ELi1ELi2EN4cute5tupleIJNSA_1CILi2EEENSC_ILi1EEESE_EEEEENSB_IJNSC_ILi64EEENSB_IJNSC_ILi128EEEEEENSB_IJSH_EEEEEENS_12float_e4m3_tESM_NSA_8TiledMMAINSA_8MMA_AtomIJNSA_10MMA_TraitsINSA_19SM100_MMA_F8F6F4_SSEJSM_SM_fSH_SI_NSA_17integral_constantINSA_4UMMA5MajorELST_1EEESU_NSR_INSS_7ScaleInELSV_0EEESW_EEEEEENSA_6LayoutINSB_IJSE_SE_SE_EEENSB_IJNSC_ILi0EEES11_S11_EEEEENSB_IJNSA_10UnderscoreES14_S14_EEEEENS7_6detail27Sm100ImplicitGemmTileTraitsINSA_13SM90_TMA_LOADENSA_14ComposedLayoutINSA_7SwizzleILi2ELi4ELi3EEENSA_18smem_ptr_flag_bitsILi8EEENSZ_INSB_IJSH_NSC_ILi8EEEEEENSB_IJSE_SH_EEEEEEEvEENS18_INSA_30SM90_TMA_LOAD_IM2COL_MULTICASTENS1A_INS1B_ILi3ELi4ELi3EEES1E_NSZ_INSB_IJSI_S1F_EEENSB_IJSE_SI_EEEEEEEvEEEENS_8epilogue10collective18CollectiveEpilogueINS1T_23Sm100TmaWarpSpecializedILi2ELi2ELi32ELb0ELb0EEEJSL_NSB_IJNSZ_ISH_SE_EES1Y_EEESM_NSB_IJlNSB_IJSE_lllEEES11_EEESM_S21_NS1T_6fusion15FusionCallbacksIS1X_NS22_17LinearCombinationISM_fSM_fLNS_15FloatRoundStyleE2EEESL_S1Z_JEEENSA_5SM1004TMEM4LOAD26SM100_TMEM_LOAD_16dp32b32xES19_NS1A_IS1C_S1E_NSZ_INSB_IJS1F_SH_EEENSB_IJSH_SE_EEEEEEENSA_39AutoVectorizingCopyWithAssumedAlignmentILi128EEENSA_14SM90_TMA_STOREES2F_S2H_S2H_EEEvvEEEEvNT_6ParamsE)
        .other          _ZN7cutlass13device_kernelINS_4conv6kernel13ConvUniversalINS1_16ConvProblemShapeILNS1_8OperatorE2ELi3EEENS1_10collective14CollectiveConvINS1_47MainloopSm100TmaUmmaWarpSpecializedImplicitGemmILS5_2ELi17ELi3ELi1ELi2EN4cute5tupleIJNSA_1CILi2EEENSC_ILi1EEESE_EEEEENSB_IJNSC_ILi64EEENSB_IJNSC_ILi128EEEEEENSB_IJSH_EEEEEENS_12float_e4m3_tESM_NSA_8TiledMMAINSA_8MMA_AtomIJNSA_10MMA_TraitsINSA_19SM100_MMA_F8F6F4_SSEJSM_SM_fSH_SI_NSA_17integral_constantINSA_4UMMA5MajorELST_1EEESU_NSR_INSS_7ScaleInELSV_0EEESW_EEEEEENSA_6LayoutINSB_IJSE_SE_SE_EEENSB_IJNSC_ILi0EEES11_S11_EEEEENSB_IJNSA_10UnderscoreES14_S14_EEEEENS7_6detail27Sm100ImplicitGemmTileTraitsINSA_13SM90_TMA_LOADENSA_14ComposedLayoutINSA_7SwizzleILi2ELi4ELi3EEENSA_18smem_ptr_flag_bitsILi8EEENSZ_INSB_IJSH_NSC_ILi8EEEEEENSB_IJSE_SH_EEEEEEEvEENS18_INSA_30SM90_TMA_LOAD_IM2COL_MULTICASTENS1A_INS1B_ILi3ELi4ELi3EEES1E_NSZ_INSB_IJSI_S1F_EEENSB_IJSE_SI_EEEEEEEvEEEENS_8epilogue10collective18CollectiveEpilogueINS1T_23Sm100TmaWarpSpecializedILi2ELi2ELi32ELb0ELb0EEEJSL_NSB_IJNSZ_ISH_SE_EES1Y_EEESM_NSB_IJlNSB_IJSE_lllEEES11_EEESM_S21_NS1T_6fusion15FusionCallbacksIS1X_NS22_17LinearCombinationISM_fSM_fLNS_15FloatRoundStyleE2EEESL_S1Z_JEEENSA_5SM1004TMEM4LOAD26SM100_TMEM_LOAD_16dp32b32xES19_NS1A_IS1C_S1E_NSZ_INSB_IJS1F_SH_EEENSB_IJSH_SE_EEEEEEENSA_39AutoVectorizingCopyWithAssumedAlignmentILi128EEENSA_14SM90_TMA_STOREES2F_S2H_S2H_EEEvvEEEEvNT_6ParamsE,@"STO_CUDA_ENTRY STV_DEFAULT"
_ZN7cutlass13device_kernelINS_4conv6kernel13ConvUniversalINS1_16ConvProblemShapeILNS1_8OperatorE2ELi3EEENS1_10collective14CollectiveConvINS1_47MainloopSm100TmaUmmaWarpSpecializedImplicitGemmILS5_2ELi17ELi3ELi1ELi2EN4cute5tupleIJNSA_1CILi2EEENSC_ILi1EEESE_EEEEENSB_IJNSC_ILi64EEENSB_IJNSC_ILi128EEEEEENSB_IJSH_EEEEEENS_12float_e4m3_tESM_NSA_8TiledMMAINSA_8MMA_AtomIJNSA_10MMA_TraitsINSA_19SM100_MMA_F8F6F4_SSEJSM_SM_fSH_SI_NSA_17integral_constantINSA_4UMMA5MajorELST_1EEESU_NSR_INSS_7ScaleInELSV_0EEESW_EEEEEENSA_6LayoutINSB_IJSE_SE_SE_EEENSB_IJNSC_ILi0EEES11_S11_EEEEENSB_IJNSA_10UnderscoreES14_S14_EEEEENS7_6detail27Sm100ImplicitGemmTileTraitsINSA_13SM90_TMA_LOADENSA_14ComposedLayoutINSA_7SwizzleILi2ELi4ELi3EEENSA_18smem_ptr_flag_bitsILi8EEENSZ_INSB_IJSH_NSC_ILi8EEEEEENSB_IJSE_SH_EEEEEEEvEENS18_INSA_30SM90_TMA_LOAD_IM2COL_MULTICASTENS1A_INS1B_ILi3ELi4ELi3EEES1E_NSZ_INSB_IJSI_S1F_EEENSB_IJSE_SI_EEEEEEEvEEEENS_8epilogue10collective18CollectiveEpilogueINS1T_23Sm100TmaWarpSpecializedILi2ELi2ELi32ELb0ELb0EEEJSL_NSB_IJNSZ_ISH_SE_EES1Y_EEESM_NSB_IJlNSB_IJSE_lllEEES11_EEESM_S21_NS1T_6fusion15FusionCallbacksIS1X_NS22_17LinearCombinationISM_fSM_fLNS_15FloatRoundStyleE2EEESL_S1Z_JEEENSA_5SM1004TMEM4LOAD26SM100_TMEM_LOAD_16dp32b32xES19_NS1A_IS1C_S1E_NSZ_INSB_IJS1F_SH_EEENSB_IJSH_SE_EEEEEEENSA_39AutoVectorizingCopyWithAssumedAlignmentILi128EEENSA_14SM90_TMA_STOREES2F_S2H_S2H_EEEvvEEEEvNT_6ParamsE:
[----:B------:R-:W1:Y:S01]  /*0000*/  LDC R1, c[0x0][0x37c] ;  /* 0x0000df00ff017b82 */ /* 0x000e620000000800 */
[----:B------:R-:W2:Y:S01]  /*0010*/  S2R R109, SR_TID.X ;  /* 0x00000000006d7919 */ /* 0x000ea20000002100 */
[----:B------:R-:W3:Y:S01]  /*0020*/  LDCU.64 UR6, c[0x0][0x990] ;  /* 0x00013200ff0677ac */ /* 0x000ee20008000a00 */
[----:B-1----:R-:W-:Y:S01]  /*0030*/  VIADD R1, R1, 0xfffffff8 ;  /* 0xfffffff801017836 */ /* 0x002fe20000000000 */
[----:B------:R-:W-:Y:S02]  /*0040*/  PRMT R98, RZ, 0x7610, R98 ;  /* 0x00007610ff627816 */ /* 0x000fe40000000062 */
[----:B------:R-:W-:Y:S01]  /*0050*/  ELECT P6, URZ, PT ;  /* 0x0000000000ff782f */ /* 0x000fe200038c0000 */
[----:B------:R-:W1:Y:S01]  /*0060*/  LDCU.64 UR46, c[0x0][0x358] ;  /* 0x00006b00ff2e77ac */ /* 0x000e620008000a00 */
[----:B---3--:R-:W-:-:S04]  /*0070*/  UISETP.NE.U32.AND UP0, UPT, UR6, URZ, UPT ;  /* 0x000000ff0600728c */ /* 0x008fc8000bf05070 */
[----:B------:R-:W-:Y:S01]  /*0080*/  UISETP.NE.AND.EX UP0, UPT, UR7, URZ, UPT, UP0 ;  /* 0x000000ff0700728c */ /* 0x000fe2000bf05300 */
[----:B--2---:R-:W-:-:S05]  /*0090*/  SHF.R.U32.HI R111, RZ, 0x5, R109 ;  /* 0x00000005ff6f7819 */ /* 0x004fca000001166d */
[----:B------:R-:W2:Y:S02]  /*00a0*/  SHFL.IDX PT, R0, R111, RZ, 0x1f ;  /* 0x00001fff6f007589 */ /* 0x000ea400000e0000 */
[----:B--2---:R-:W-:Y:S01]  /*00b0*/  R2UR UR4, R0 ;  /* 0x00000000000472ca */ /* 0x004fe200000e0000 */
[----:B-1----:R-:W-:-:S14]  /*00c0*/  BRA.U UP0, `(.L_x_0) ;  /* 0x00000001002c7547 */ /* 0x002fdc000b800000 */
[----:B------:R-:W1:Y:S02]  /*00d0*/  LDCU.64 UR8, c[0x0][0x988] ;  /* 0x00013100ff0877ac */ /* 0x000e640008000a00 */
[----:B-1----:R-:W-:-:S04]  /*00e0*/  UISETP.NE.U32.AND UP0, UPT, UR8, URZ, UPT ;  /* 0x000000ff0800728c */ /* 0x002fc8000bf05070 */
[----:B------:R-:W-:-:S09]  /*00f0*/  UISETP.NE.AND.EX UP0, UPT, UR9, URZ, UPT, UP0 ;  /* 0x000000ff0900728c */ /* 0x000fd2000bf05300 */
[----:B------:R-:W-:Y:S05]  /*0100*/  BRA.U !UP0, `(.L_x_1) ;  /* 0x0000000108107547 */ /* 0x000fea000b800000 */
[----:B------:R-:W1:Y:S02]  /*0110*/  LDC.64 R2, c[0x0][0x988] ;  /* 0x00026200ff027b82 */ /* 0x000e640000000a00 */
[----:B-1----:R1:W5:Y:S01]  /*0120*/  LDG.E R49, desc[UR46][R2.64] ;  /* 0x0000002e02317981 */ /* 0x002362000c1e1900 */
[----:B------:R-:W-:Y:S01]  /*0130*/  HFMA2 R98, -RZ, RZ, 0, 5.9604644775390625e-08 ;  /* 0x00000001ff627431 */ /* 0x000fe200000001ff */
[----:B------:R-:W-:Y:S05]  /*0140*/  BRA `(.L_x_0) ;  /* 0x00000000000c7947 */ /* 0x000fea0003800000 */
.L_x_1:
[----:B------:R-:W1:Y:S01]  /*0150*/  LDCU UR5, c[0x0][0x980] ;  /* 0x00013000ff0577ac */ /* 0x000e620008000800 */
[----:B------:R-:W-:Y:S01]  /*0160*/  HFMA2 R98, -RZ, RZ, 0, 5.9604644775390625e-08 ;  /* 0x00000001ff627431 */ /* 0x000fe200000001ff */
[----:B-1----:R-:W-:Y:S02]  /*0170*/  MOV R49, UR5 ;  /* 0x0000000500317c02 */ /* 0x002fe40008000f00 */
.L_x_0:
[----:B------:R-:W2:Y:S02]  /*0180*/  LDCU.64 UR8, c[0x0][0x9b0] ;  /* 0x00013600ff0877ac */ /* 0x000ea40008000a00 */
[----:B--2---:R-:W-:-:S04]  /*0190*/  UISETP.NE.U32.AND UP0, UPT, UR8, URZ, UPT ;  /* 0x000000ff0800728c */ /* 0x004fc8000bf05070 */
[----:B------:R-:W-:-:S09]  /*01a0*/  UISETP.NE.AND.EX UP0, UPT, UR9, URZ, UPT, UP0 ;  /* 0x000000ff0900728c */ /* 0x000fd2000bf05300 */
[----:B------:R-:W-:Y:S05]  /*01b0*/  BRA.U UP0, `(.L_x_2) ;  /* 0x0000000100247547 */ /* 0x000fea000b800000 */
[----:B------:R-:W2:Y:S02]  /*01c0*/  LDCU.64 UR8, c[0x0][0x9a8] ;  /* 0x00013500ff0877ac */ /* 0x000ea40008000a00 */
[----:B--2---:R-:W-:-:S04]  /*01d0*/  UISETP.NE.U32.AND UP0, UPT, UR8, URZ, UPT ;  /* 0x000000ff0800728c */ /* 0x004fc8000bf05070 */
[----:B------:R-:W-:-:S09]  /*01e0*/  UISETP.NE.AND.EX UP0, UPT, UR9, URZ, UPT, UP0 ;  /* 0x000000ff0900728c */ /* 0x000fd2000bf05300 */
[----:B------:R-:W-:Y:S05]  /*01f0*/  BRA.U !UP0, `(.L_x_3) ;  /* 0x00000001080c7547 */ /* 0x000fea000b800000 */
[----:B-1----:R-:W1:Y:S02]  /*0200*/  LDC.64 R2, c[0x0][0x9a8] ;  /* 0x00026a00ff027b82 */ /* 0x002e640000000a00 */
[----:B-1----:R2:W5:Y:S01]  /*0210*/  LDG.E R47, desc[UR46][R2.64] ;  /* 0x0000002e022f7981 */ /* 0x002562000c1e1900 */
[----:B------:R-:W-:Y:S05]  /*0220*/  BRA `(.L_x_2) ;  /* 0x0000000000087947 */ /* 0x000fea0003800000 */
.L_x_3:
[----:B------:R-:W2:Y:S02]  /*0230*/  LDCU UR5, c[0x0][0x9a0] ;  /* 0x00013400ff0577ac */ /* 0x000ea40008000800 */
[----:B--2---:R-:W-:Y:S02]  /*0240*/  MOV R47, UR5 ;  /* 0x00000005002f7c02 */ /* 0x004fe40008000f00 */
.L_x_2:
[----:B------:R-:W-:Y:S01]  /*0250*/  IMAD.U32 R0, RZ, RZ, UR4 ;  /* 0x00000004ff007e24 */ /* 0x000fe2000f8e00ff */
[----:B------:R-:W-:Y:S04]  /*0260*/  BSSY.RECONVERGENT B0, `(.L_x_4) ;  /* 0x000000c000007945 */ /* 0x000fe80003800200 */
[C---:B------:R-:W-:Y:S02]  /*0270*/  ISETP.NE.OR P1, PT, R0.reuse, 0x1, !P6 ;  /* 0x000000010000780c */ /* 0x040fe40007725670 */
[----:B------:R-:W-:-:S11]  /*0280*/  ISETP.NE.OR P0, PT, R0, 0x3, !P6 ;  /* 0x000000030000780c */ /* 0x000fd60007705670 */
[----:B------:R-:W-:Y:S05]  /*0290*/  @P1 BRA `(.L_x_5) ;  /* 0x0000000000201947 */ /* 0x000fea0003800000 */
[----:B------:R-:W3:Y:S02]  /*02a0*/  LDCU.64 UR8, c[0x0][0x348] ;  /* 0x00006900ff0877ac */ /* 0x000ee40008000a00 */
[----:B---3--:R-:W-:Y:S02]  /*02b0*/  UIADD3 UR10, UP1, UPT, UR8, 0x80, URZ ;  /* 0x00000080080a7890 */ /* 0x008fe4000ff3e0ff */
[----:B------:R-:W-:Y:S02]  /*02c0*/  UIADD3 UR8, UP0, UPT, UR8, 0x180, URZ ;  /* 0x0000018008087890 */ /* 0x000fe4000ff1e0ff */
[----:B------:R-:W-:Y:S02]  /*02d0*/  UIADD3.X UR11, UPT, UPT, URZ, UR9, URZ, UP1, !UPT ;  /* 0x00000009ff0b7290 */ /* 0x000fe40008ffe4ff */
[----:B------:R-:W-:-:S07]  /*02e0*/  UIADD3.X UR9, UPT, UPT, URZ, UR9, URZ, UP0, !UPT ;  /* 0x00000009ff097290 */ /* 0x000fce00087fe4ff */
[----:B------:R3:W-:Y:S02]  /*02f0*/  UTMACCTL.PF [UR10] ;  /* 0x000000000a0079b9 */ /* 0x0007e40008040000 */
[----:B------:R3:W-:Y:S02]  /*0300*/  UTMACCTL.PF [UR8] ;  /* 0x00000000080079b9 */ /* 0x0007e40008040000 */
[----:B---3--:R-:W-:Y:S01]  /*0310*/  NOP ;  /* 0x0000000000007918 */ /* 0x008fe20000000000 */
.L_x_5:
[----:B------:R-:W-:Y:S05]  /*0320*/  BSYNC.RECONVERGENT B0 ;  /* 0x0000000000007941 */ /* 0x000fea0003800200 */
.L_x_4:
[----:B------:R-:W-:Y:S04]  /*0330*/  BSSY.RECONVERGENT B0, `(.L_x_6) ;  /* 0x000000a000007945 */ /* 0x000fe80003800200 */
        /* <DEDUP_REMOVED lines=9> */
.L_x_7:
[----:B------:R-:W-:Y:S05]  /*03d0*/  BSYNC.RECONVERGENT B0 ;  /* 0x0000000000007941 */ /* 0x000fea0003800200 */
.L_x_6:
[----:B------:R-:W3:Y:S01]  /*03e0*/  LDCU.64 UR8, c[0x0][0x988] ;  /* 0x00013100ff0877ac */ /* 0x000ee20008000a00 */
[----:B------:R-:W-:Y:S02]  /*03f0*/  UISETP.EQ.U32.AND UP1, UPT, UR6, URZ, UPT ;  /* 0x000000ff0600728c */ /* 0x000fe4000bf22070 */
[----:B------:R-:W-:Y:S02]  /*0400*/  UPLOP3.LUT UP6, UPT, UPT, UPT, UPT, 0x80, 0x8 ;  /* 0x000000000008789c */ /* 0x000fe40003fcf070 */
[----:B---3--:R-:W-:-:S04]  /*0410*/  UISETP.NE.U32.AND UP0, UPT, UR8, URZ, UPT ;  /* 0x000000ff0800728c */ /* 0x008fc8000bf05070 */
[----:B------:R-:W-:-:S04]  /*0420*/  UISETP.NE.AND.EX UP0, UPT, UR9, URZ, UPT, UP0 ;  /* 0x000000ff0900728c */ /* 0x000fc8000bf05300 */
[----:B------:R-:W-:-:S04]  /*0430*/  UISETP.EQ.OR.EX UP2, UPT, UR7, URZ, !UP0, UP1 ;  /* 0x000000ff0700728c */ /* 0x000fc8000c742710 */
[----:B------:R-:W-:-:S05]  /*0440*/  UP2UR UR50, UPR, URZ, 0x4 ;  /* 0x00000004ff327883 */ /* 0x000fca0008000000 */
[----:B------:R-:W-:Y:S07]  /*0450*/  BRA.U !UP2, `(.L_x_8) ;  /* 0x000000010a207547 */ /* 0x000fee000b800000 */
[----:B------:R-:W-:Y:S01]  /*0460*/  UISETP.NE.U32.AND UP2, UPT, UR6, URZ, UPT ;  /* 0x000000ff0600728c */ /* 0x000fe2000bf45070 */
[----:B-----5:R-:W-:Y:S01]  /*0470*/  FSETP.NEU.AND P0, PT, R49, RZ, PT ;  /* 0x000000ff3100720b */ /* 0x020fe20003f0d000 */
[----:B------:R-:W-:Y:S02]  /*0480*/  USEL UR5, URZ, 0xffffffff, UP0 ;  /* 0xffffffffff057887 */ /* 0x000fe40008000000 */
[----:B------:R-:W-:-:S10]  /*0490*/  UISETP.NE.AND.EX UP2, UPT, UR7, URZ, UPT, UP2 ;  /* 0x000000ff0700728c */ /* 0x000fd4000bf45320 */
[----:B------:R-:W-:Y:S01]  /*04a0*/  VOTEU.ANY UP1, P0 ;  /* 0x0000000000ff7886 */ /* 0x000fe20000020100 */
[----:B------:R-:W-:-:S04]  /*04b0*/  @!UP2 USEL UR5, URZ, 0xffffffff, UP1 ;  /* 0xffffffffff05a887 */ /* 0x000fc80008800000 */
[----:B------:R-:W-:-:S04]  /*04c0*/  ULOP3.LUT UR5, UR5, 0x1, URZ, 0xc0, !UPT ;  /* 0x0000000105057892 */ /* 0x000fc8000f8ec0ff */
[----:B------:R-:W-:-:S11]  /*04d0*/  UISETP.NE.U32.AND UP6, UPT, UR5, 0x1, UPT ;  /* 0x000000010500788c */ /* 0x000fd6000bfc5070 */
.L_x_8:
[----:B-12---:R-:W1:Y:S02]  /*04e0*/  SHFL.IDX PT, R2, R111, RZ, 0x1f ;  /* 0x00001fff6f027589 */ /* 0x006e6400000e0000 */
[----:B-1----:R-:W-:-:S13]  /*04f0*/  ISETP.NE.AND P0, PT, R2, RZ, PT ;  /* 0x000000ff0200720c */ /* 0x002fda0003f05270 */
[----:B------:R-:W-:Y:S05]  /*0500*/  @P0 BRA `(.L_x_9) ;  /* 0x0000000000cc0947 */ /* 0x000fea0003800000 */
[----:B------:R-:W-:Y:S01]  /*0510*/  ELECT P0, URZ, PT ;  /* 0x0000000000ff782f */ /* 0x000fe20003800000 */
[----:B------:R-:W-:-:S12]  /*0520*/  BSSY.RECONVERGENT B0, `(.L_x_9) ;  /* 0x0000031000007945 */ /* 0x000fd80003800200 */
[----:B------:R-:W-:Y:S05]  /*0530*/  @!P0 BRA `(.L_x_10) ;  /* 0x0000000000bc8947 */ /* 0x000fea0003800000 */
[----:B------:R-:W1:Y:S01]  /*0540*/  S2UR UR7, SR_CgaCtaId ;  /* 0x00000000000779c3 */ /* 0x000e620000008800 */
[----:B------:R-:W-:Y:S01]  /*0550*/  UMOV UR8, 0x400 ;  /* 0x0000040000087882 */ /* 0x000fe20000000000 */
[----:B------:R-:W-:Y:S01]  /*0560*/  UMOV UR6, 0x1 ;  /* 0x0000000100067882 */ /* 0x000fe20000000000 */
[----:B------:R-:W-:Y:S02]  /*0570*/  UMOV UR5, 0x2 ;  /* 0x0000000200057882 */ /* 0x000fe40000000000 */
[----:B------:R-:W-:-:S04]  /*0580*/  UIADD3 UR10, UPT, UPT, -UR5, 0x100000, URZ ;  /* 0x00100000050a7890 */ /* 0x000fc8000fffe1ff */
[----:B------:R-:W-:Y:S02]  /*0590*/  USHF.L.U32 UR11, UR10, 0xb, URZ ;  /* 0x0000000b0a0b7899 */ /* 0x000fe400080006ff */
[----:B------:R-:W-:Y:S02]  /*05a0*/  USHF.L.U32 UR10, UR10, 0x1, URZ ;  /* 0x000000010a0a7899 */ /* 0x000fe400080006ff */
[----:B-1----:R-:W-:Y:S02]  /*05b0*/  ULEA UR7, UR7, UR8, 0x18 ;  /* 0x0000000807077291 */ /* 0x002fe4000f8ec0ff */
[----:B------:R-:W-:-:S04]  /*05c0*/  UIADD3 UR8, UPT, UPT, -UR6, 0x100000, URZ ;  /* 0x0010000006087890 */ /* 0x000fc8000fffe1ff */
[----:B------:R-:W-:Y:S02]  /*05d0*/  USHF.L.U32 UR9, UR8, 0xb, URZ ;  /* 0x0000000b08097899 */ /* 0x000fe400080006ff */
[----:B------:R-:W-:Y:S01]  /*05e0*/  USHF.L.U32 UR8, UR8, 0x1, URZ ;  /* 0x0000000108087899 */ /* 0x000fe200080006ff */
[----:B------:R-:W1:Y:S11]  /*05f0*/  FENCE.VIEW.ASYNC.S ;  /* 0x00000000000073c6 */ /* 0x000e760000000000 */
[----:B-1----:R1:W2:Y:S01]  /*0600*/  SYNCS.EXCH.64 URZ, [UR7], UR8 ;  /* 0x0000000807ff75b2 */ /* 0x0022a20008000100 */
[----:B------:R1:W3:Y:S01]  /*0610*/  SYNCS.EXCH.64 URZ, [UR7+0x88], UR10 ;  /* 0x0000880a07ff75b2 */ /* 0x0002e20008000100 */
[----:B------:R1:W4:Y:S01]  /*0620*/  SYNCS.EXCH.64 URZ, [UR7+0x8], UR8 ;  /* 0x0000080807ff75b2 */ /* 0x0003220008000100 */
[----:B------:R1:W1:Y:S01]  /*0630*/  SYNCS.EXCH.64 URZ, [UR7+0x90], UR10 ;  /* 0x0000900a07ff75b2 */ /* 0x0002620008000100 */
        /* <DEDUP_REMOVED lines=30> */
[----:B--234-:R-:W-:Y:S01]  /*0820*/  NOP ;  /* 0x0000000000007918 */ /* 0x01cfe20000000000 */
.L_x_10:
[----:B-1----:R-:W-:Y:S05]  /*0830*/  BSYNC.RECONVERGENT B0 ;  /* 0x0000000000007941 */ /* 0x002fea0003800200 */
.L_x_9:
[----:B------:R-:W1:Y:S01]  /*0840*/  SHFL.IDX PT, R2, R111, RZ, 0x1f ;  /* 0x00001fff6f027589 */ /* 0x000e6200000e0000 */
[----:B------:R-:W-:Y:S01]  /*0850*/  NOP ;  /* 0x0000000000007918 */ /* 0x000fe20000000000 */
[----:B-1----:R-:W-:-:S13]  /*0860*/  ISETP.NE.AND P0, PT, R2, 0x1, PT ;  /* 0x000000010200780c */ /* 0x002fda0003f05270 */
[----:B------:R-:W-:Y:S05]  /*0870*/  @P0 BRA `(.L_x_11) ;  /* 0x0000000000480947 */ /* 0x000fea0003800000 */
[----:B------:R-:W1:Y:S01]  /*0880*/  S2UR UR7, SR_CgaCtaId ;  /* 0x00000000000779c3 */ /* 0x000e620000008800 */
[----:B------:R-:W-:Y:S01]  /*0890*/  UMOV UR8, 0x400 ;  /* 0x0000040000087882 */ /* 0x000fe20000000000 */
[----:B------:R-:W-:Y:S01]  /*08a0*/  UMOV UR6, 0x20 ;  /* 0x0000002000067882 */ /* 0x000fe20000000000 */
[----:B------:R-:W-:Y:S01]  /*08b0*/  UMOV UR5, 0x80 ;  /* 0x0000008000057882 */ /* 0x000fe20000000000 */
[----:B------:R-:W-:Y:S01]  /*08c0*/  ELECT P0, URZ, PT ;  /* 0x0000000000ff782f */ /* 0x000fe20003800000 */
        /* <DEDUP_REMOVED lines=8> */
[----:B-1----:R1:W2:Y:S01]  /*0950*/  SYNCS.EXCH.64 URZ, [UR7+0x110], UR8 ;  /* 0x0001100807ff75b2 */ /* 0x0022a20008000100 */
[----:B------:R1:W3:Y:S01]  /*0960*/  SYNCS.EXCH.64 URZ, [UR7+0x120], UR10 ;  /* 0x0001200a07ff75b2 */ /* 0x0002e20008000100 */
[----:B------:R1:W4:Y:S01]  /*0970*/  SYNCS.EXCH.64 URZ, [UR7+0x118], UR8 ;  /* 0x0001180807ff75b2 */ /* 0x0003220008000100 */
[----:B------:R1:W1:Y:S01]  /*0980*/  SYNCS.EXCH.64 URZ, [UR7+0x128], UR10 ;  /* 0x0001280a07ff75b2 */ /* 0x0002620008000100 */
[----:B------:R-:W-:Y:S01]  /*0990*/  NOP ;  /* 0x0000000000007918 */ /* 0x000fe20000000000 */
.L_x_11:
[----:B------:R-:W2:Y:S01]  /*09a0*/  SHFL.IDX PT, R2, R111, RZ, 0x1f ;  /* 0x00001fff6f027589 */ /* 0x000ea200000e0000 */
[----:B------:R-:W-:Y:S01]  /*09b0*/  NOP ;  /* 0x0000000000007918 */ /* 0x000fe20000000000 */
[----:B--2---:R-:W-:-:S13]  /*09c0*/  ISETP.NE.AND P0, PT, R2, 0x3, PT ;  /* 0x000000030200780c */ /* 0x004fda0003f05270 */
[----:B------:R-:W-:Y:S05]  /*09d0*/  @P0 BRA `(.L_x_12) ;  /* 0x0000000000300947 */ /* 0x000fea0003800000 */
[----:B------:R-:W2:Y:S01]  /*09e0*/  S2UR UR6, SR_CgaCtaId ;  /* 0x00000000000679c3 */ /* 0x000ea20000008800 */
[----:B-1----:R-:W-:Y:S01]  /*09f0*/  UMOV UR7, 0x400 ;  /* 0x0000040000077882 */ /* 0x002fe20000000000 */
[----:B------:R-:W-:Y:S01]  /*0a00*/  UMOV UR5, 0x20 ;  /* 0x0000002000057882 */ /* 0x000fe20000000000 */
[----:B------:R-:W-:Y:S01]  /*0a10*/  ELECT P0, URZ, PT ;  /* 0x0000000000ff782f */ /* 0x000fe20003800000 */
[----:B------:R-:W-:-:S04]  /*0a20*/  UIADD3 UR8, UPT, UPT, -UR5, 0x100000, URZ ;  /* 0x0010000005087890 */ /* 0x000fc8000fffe1ff */
[----:B------:R-:W-:Y:S02]  /*0a30*/  USHF.L.U32 UR9, UR8, 0xb, URZ ;  /* 0x0000000b08097899 */ /* 0x000fe400080006ff */
[----:B------:R-:W-:Y:S02]  /*0a40*/  USHF.L.U32 UR8, UR8, 0x1, URZ ;  /* 0x0000000108087899 */ /* 0x000fe400080006ff */
[----:B--2---:R-:W-:Y:S01]  /*0a50*/  ULEA UR6, UR6, UR7, 0x18 ;  /* 0x0000000706067291 */ /* 0x004fe2000f8ec0ff */
[----:B------:R-:W1:Y:S11]  /*0a60*/  FENCE.VIEW.ASYNC.S ;  /* 0x00000000000073c6 */ /* 0x000e760000000000 */
[----:B-1----:R2:W1:Y:S01]  /*0a70*/  SYNCS.EXCH.64 URZ, [UR6+0x130], UR8 ;  /* 0x0001300806ff75b2 */ /* 0x0024620008000100 */
[----:B------:R2:W1:Y:S02]  /*0a80*/  SYNCS.EXCH.64 URZ, [UR6+0x138], UR8 ;  /* 0x0001380806ff75b2 */ /* 0x0004640008000100 */
[----:B--2---:R-:W-:Y:S01]  /*0a90*/  NOP ;  /* 0x0000000000007918 */ /* 0x004fe20000000000 */
.L_x_12:
[----:B------:R-:W2:Y:S01]  /*0aa0*/  SHFL.IDX PT, R2, R111, RZ, 0x1f ;  /* 0x00001fff6f027589 */ /* 0x000ea200000e0000 */
[----:B------:R-:W-:Y:S01]  /*0ab0*/  NOP ;  /* 0x0000000000007918 */ /* 0x000fe20000000000 */
[----:B--2---:R-:W-:-:S13]  /*0ac0*/  ISETP.NE.AND P0, PT, R2, 0x4, PT ;  /* 0x000000040200780c */ /* 0x004fda0003f05270 */
[----:B------:R-:W-:Y:S05]  /*0ad0*/  @P0 BRA `(.L_x_13) ;  /* 0x0000000000440947 */ /* 0x000fea0003800000 */
[----:B------:R-:W2:Y:S01]  /*0ae0*/  S2UR UR6, SR_CgaCtaId ;  /* 0x00000000000679c3 */ /* 0x000ea20000008800 */
[----:B-1----:R-:W-:Y:S01]  /*0af0*/  UMOV UR8, 0x1e0 ;  /* 0x000001e000087882 */ /* 0x002fe20000000000 */
[----:B------:R-:W-:Y:S01]  /*0b00*/  UMOV UR7, 0x400 ;  /* 0x0000040000077882 */ /* 0x000fe20000000000 */
[----:B------:R-:W-:Y:S01]  /*0b10*/  USEL UR8, UR8, 0x1a0, UP6 ;  /* 0x000001a008087887 */ /* 0x000fe2000b000000 */
[----:B------:R-:W-:Y:S01]  /*0b20*/  UMOV UR5, 0x1 ;  /* 0x0000000100057882 */ /* 0x000fe20000000000 */
[----:B------:R-:W-:Y:S01]  /*0b30*/  ELECT P0, URZ, PT ;  /* 0x0000000000ff782f */ /* 0x000fe20003800000 */
[----:B------:R-:W-:-:S04]  /*0b40*/  UIADD3 UR10, UPT, UPT, -UR5, 0x100000, URZ ;  /* 0x00100000050a7890 */ /* 0x000fc8000fffe1ff */
[----:B------:R-:W-:Y:S02]  /*0b50*/  USHF.L.U32 UR11, UR10, 0xb, URZ ;  /* 0x0000000b0a0b7899 */ /* 0x000fe400080006ff */
[----:B------:R-:W-:Y:S02]  /*0b60*/  USHF.L.U32 UR10, UR10, 0x1, URZ ;  /* 0x000000010a0a7899 */ /* 0x000fe400080006ff */
        /* <DEDUP_REMOVED lines=8> */
.L_x_13:
[----:B------:R-:W2:Y:S01]  /*0bf0*/  SHFL.IDX PT, R2, R111, RZ, 0x1f ;  /* 0x00001fff6f027589 */ /* 0x000ea200000e0000 */
[----:B------:R-:W1:Y:S01]  /*0c00*/  S2UR UR48, SR_CgaCtaId ;  /* 0x00000000003079c3 */ /* 0x000e620000008800 */
[----:B------:R-:W-:Y:S01]  /*0c10*/  NOP ;  /* 0x0000000000007918 */ /* 0x000fe20000000000 */
[----:B--2---:R-:W-:-:S13]  /*0c20*/  ISETP.NE.AND P0, PT, R2, 0x5, PT ;  /* 0x000000050200780c */ /* 0x004fda0003f05270 */
[----:B-1----:R-:W-:Y:S05]  /*0c30*/  @P0 BRA `(.L_x_14) ;  /* 0x0000000000440947 */ /* 0x002fea0003800000 */
[----:B------:R-:W-:Y:S01]  /*0c40*/  UMOV UR7, 0x400 ;  /* 0x0000040000077882 */ /* 0x000fe20000000000 */
[----:B------:R-:W-:Y:S01]  /*0c50*/  UMOV UR6, 0x1 ;  /* 0x0000000100067882 */ /* 0x000fe20000000000 */
[----:B------:R-:W-:Y:S01]  /*0c60*/  UMOV UR5, 0x80 ;  /* 0x0000008000057882 */ /* 0x000fe20000000000 */
[----:B------:R-:W-:Y:S02]  /*0c70*/  ULEA UR7, UR48, UR7, 0x18 ;  /* 0x0000000730077291 */ /* 0x000fe4000f8ec0ff */
[----:B------:R-:W-:-:S04]  /*0c80*/  UIADD3 UR8, UPT, UPT, -UR6, 0x100000, URZ ;  /* 0x0010000006087890 */ /* 0x000fc8000fffe1ff */
[----:B------:R-:W-:Y:S02]  /*0c90*/  USHF.L.U32 UR9, UR8, 0xb, URZ ;  /* 0x0000000b08097899 */ /* 0x000fe400080006ff */
[----:B------:R-:W-:Y:S02]  /*0ca0*/  USHF.L.U32 UR8, UR8, 0x1, URZ ;  /* 0x0000000108087899 */ /* 0x000fe400080006ff */
[----:B------:R-:W-:-:S04]  /*0cb0*/  UIADD3 UR10, UPT, UPT, -UR5, 0x100000, URZ ;  /* 0x00100000050a7890 */ /* 0x000fc8000fffe1ff */
[----:B------:R-:W-:Y:S02]  /*0cc0*/  USHF.L.U32 UR11, UR10, 0xb, URZ ;  /* 0x0000000b0a0b7899 */ /* 0x000fe400080006ff */
[----:B------:R-:W-:Y:S01]  /*0cd0*/  USHF.L.U32 UR10, UR10, 0x1, URZ ;  /* 0x000000010a0a7899 */ /* 0x000fe200080006ff */
[----:B------:R-:W-:Y:S01]  /*0ce0*/  ELECT P0, URZ, PT ;  /* 0x0000000000ff782f */ /* 0x000fe20003800000 */
[----:B------:R-:W1:Y:S02]  /*0cf0*/  FENCE.VIEW.ASYNC.S ;  /* 0x00000000000073c6 */ /* 0x000e640000000000 */
[----:B-1----:R1:W2:Y:S08]  /*0d00*/  SYNCS.EXCH.64 URZ, [UR7+0x150], UR8 ;  /* 0x0001500807ff75b2 */ /* 0x0022b00008000100 */
[----:B------:R1:W1:Y:S01]  /*0d10*/  SYNCS.EXCH.64 URZ, [UR7+0x160], UR10 ;  /* 0x0001600a07ff75b2 */ /* 0x0002620008000100 */
[----:B------:R1:W1:Y:S01]  /*0d20*/  SYNCS.EXCH.64 URZ, [UR7+0x158], UR8 ;  /* 0x0001580807ff75b2 */ /* 0x0002620008000100 */
[----:B------:R1:W1:Y:S01]  /*0d30*/  SYNCS.EXCH.64 URZ, [UR7+0x168], UR10 ;  /* 0x0001680a07ff75b2 */ /* 0x0002620008000100 */
[----:B------:R-:W-:Y:S01]  /*0d40*/  NOP ;  /* 0x0000000000007918 */ /* 0x000fe20000000000 */
.L_x_14:
[----:B------:R-:W3:Y:S01]  /*0d50*/  LDCU UR5, c[0x0][0x36c] ;  /* 0x00006d80ff0577ac */ /* 0x000ee20008000800 */
[----:B------:R-:W-:Y:S01]  /*0d60*/  ISETP.NE.OR P6, PT, R0, 0x2, !P6 ;  /* 0x000000020000780c */ /* 0x000fe200077c5670 */
[----:B------:R-:W-:Y:S01]  /*0d70*/  NOP ;  /* 0x0000000000007918 */ /* 0x000fe20000000000 */
[----:B------:R-:W-:Y:S01]  /*0d80*/  LOP3.LUT R8, R109, 0x1f, RZ, 0xc0, !PT ;  /* 0x0000001f6d087812 */ /* 0x000fe200078ec0ff */
[----:B------:R-:W-:Y:S02]  /*0d90*/  UISETP.NE.AND UP5, UPT, UR4, 0x2, UPT ;  /* 0x000000020400788c */ /* 0x000fe4000bfa5270 */
[----:B------:R-:W-:Y:S02]  /*0da0*/  UISETP.NE.AND UP4, UPT, UR4, URZ, UPT ;  /* 0x000000ff0400728c */ /* 0x000fe4000bf85270 */
[----:B---3--:R-:W-:-:S09]  /*0db0*/  UISETP.EQ.U32.AND UP1, UPT, UR5, 0x1, UPT ;  /* 0x000000010500788c */ /* 0x008fd2000bf22070 */
[----:B------:R-:W-:Y:S05]  /*0dc0*/  BRA.U !UP1, `(.L_x_15) ;  /* 0x0000000109087547 */ /* 0x000fea000b800000 */
[----:B-12-4-:R-:W-:Y:S01]  /*0dd0*/  UCGABAR_ARV ;  /* 0x00000000000079c7 */ /* 0x016fe20008000000 */
[----:B------:R-:W-:Y:S05]  /*0de0*/  BRA `(.L_x_16) ;  /* 0x0000000000047947 */ /* 0x000fea0003800000 */
.L_x_15:
[----:B-12-4-:R-:W-:Y:S01]  /*0df0*/  NOP ;  /* 0x0000000000007918 */ /* 0x016fe20000000000 */
.L_x_16:
[----:B------:R-:W1:Y:S01]  /*0e00*/  S2R R14, SR_CTAID.Y ;  /* 0x00000000000e7919 */ /* 0x000e620000002600 */
[----:B------:R-:W2:Y:S01]  /*0e10*/  S2UR UR6, SR_CTAID.X ;  /* 0x00000000000679c3 */ /* 0x000ea20000002500 */
[----:B------:R-:W-:-:S05]  /*0e20*/  CS2R.32 R97, SR_CgaSize ;  /* 0x0000000000617805 */ /* 0x000fca0000008a00 */
[----:B------:R-:W-:-:S05]  /*0e30*/  IMAD R97, R97, -0xa0, RZ ;  /* 0xffffff6061617824 */ /* 0x000fca00078e02ff */
[----:B------:R-:W-:-:S14]  /*0e40*/  R2UR UR5, R97 ;  /* 0x00000000610572ca */ /* 0x000fdc00000e0000 */
[----:B------:R-:W3:Y:S01]  /*0e50*/  LDCU UR5, c[0x0][UR5+0x2b4] ;  /* 0x00005680050577ac */ /* 0x000ee20008000800 */
[----:B------:R-:W-:-:S05]  /*0e60*/  CS2R.32 R97, SR_CgaSize ;  /* 0x0000000000617805 */ /* 0x000fca0000008a00 */
[----:B------:R-:W-:-:S05]  /*0e70*/  IMAD R97, R97, -0xa0, RZ ;  /* 0xffffff6061617824 */ /* 0x000fca00078e02ff */
[----:B------:R-:W-:-:S14]  /*0e80*/  R2UR UR7, R97 ;  /* 0x00000000610772ca */ /* 0x000fdc00000e0000 */
[----:B------:R-:W4:Y:S01]  /*0e90*/  LDCU UR7, c[0x0][UR7+0x2b0] ;  /* 0x00005600070777ac */ /* 0x000f220008000800 */
[----:B------:R-:W-:-:S05]  /*0ea0*/  CS2R.32 R0, SR_CgaSize ;  /* 0x0000000000007805 */ /* 0x000fca0000008a00 */
[----:B------:R-:W-:-:S06]  /*0eb0*/  IMAD R0, R0, -0xa0, RZ ;  /* 0xffffff6000007824 */ /* 0x000fcc00078e02ff */
[----:B------:R-:W3:Y:S01]  /*0ec0*/  LDC R0, c[0x0][R0+0x2a4] ;  /* 0x0000a90000007b82 */ /* 0x000ee20000000800 */
[----:B------:R-:W-:Y:S02]  /*0ed0*/  USHF.L.U32 UR44, UR48, 0xc, URZ ;  /* 0x0000000c302c7899 */ /* 0x000fe400080006ff */
[----:B------:R-:W-:Y:S02]  /*0ee0*/  USHF.L.U32 UR23, UR48, 0x5, URZ ;  /* 0x0000000530177899 */ /* 0x000fe400080006ff */
[----:B------:R-:W-:Y:S02]  /*0ef0*/  ULOP3.LUT UR44, UR44, 0x1000, URZ, 0xc0, !UPT ;  /* 0x000010002c2c7892 */ /* 0x000fe4000f8ec0ff */
[----:B------:R-:W-:Y:S01]  /*0f00*/  ULOP3.LUT UR23, UR23, 0x20, URZ, 0xc0, !UPT ;  /* 0x0000002017177892 */ /* 0x000fe2000f8ec0ff */
[----:B------:R-:W3:Y:S01]  /*0f10*/  LDC R11, c[0x0][0xc24] ;  /* 0x00030900ff0b7b82 */ /* 0x000ee20000000800 */
[----:B------:R-:W-:Y:S01]  /*0f20*/  UISETP.NE.AND UP2, UPT, UR4, 0x2, UPT ;  /* 0x000000020400788c */ /* 0x000fe2000bf45270 */
[----:B--2---:R-:W-:-:S02]  /*0f30*/  I2FP.F32.U32 R97, UR6 ;  /* 0x0000000600617c45 */ /* 0x004fc40008201000 */
[----:B------:R-:W-:-:S05]  /*0f40*/  CS2R.32 R2, SR_CgaSize ;  /* 0x0000000000027805 */ /* 0x000fca0000008a00 */
[----:B------:R-:W-:-:S06]  /*0f50*/  IMAD R2, R2, -0xa0, RZ ;  /* 0xffffff6002027824 */ /* 0x000fcc00078e02ff */
[----:B------:R-:W2:Y:S01]  /*0f60*/  LDC R2, c[0x0][R2+0x2a0] ;  /* 0x0000a80002027b82 */ /* 0x000ea20000000800 */
[----:B------:R-:W-:Y:S01]  /*0f70*/  MOV R15, UR6 ;  /* 0x00000006000f7c02 */ /* 0x000fe20008000f00 */
[----:B----4-:R-:W-:Y:S01]  /*0f80*/  FMUL R97, R97, UR7 ;  /* 0x0000000761617c20 */ /* 0x010fe20008400000 */
[----:B-1----:R-:W-:-:S05]  /*0f90*/  I2FP.F32.U32 R96, R14 ;  /* 0x0000000e00607245 */ /* 0x002fca0000201000 */
[----:B------:R-:W1:Y:S01]  /*0fa0*/  S2UR UR49, SR_CTAID.Z ;  /* 0x00000000003179c3 */ /* 0x000e620000002700 */
[----:B------:R-:W4:Y:S01]  /*0fb0*/  F2I.U32.TRUNC.NTZ R97, R97 ;  /* 0x0000006100617305 */ /* 0x000f22000020f000 */
[----:B---3--:R-:W-:Y:S01]  /*0fc0*/  FMUL R96, R96, UR5 ;  /* 0x0000000560607c20 */ /* 0x008fe20008400000 */
[----:B------:R-:W3:Y:S01]  /*0fd0*/  LDCU UR5, c[0x0][0xc30] ;  /* 0x00018600ff0577ac */ /* 0x000ee20008000800 */
[----:B------:R-:W-:-:S04]  /*0fe0*/  ISETP.GE.AND P0, PT, R11, 0x1, PT ;  /* 0x000000010b00780c */ /* 0x000fc80003f06270 */
[----:B------:R-:W1:Y:S01]  /*0ff0*/  LDC R40, c[0x0][0xc24] ;  /* 0x00030900ff287b82 */ /* 0x000e620000000800 */
[----:B------:R-:W3:Y:S01]  /*1000*/  F2I.U32.TRUNC.NTZ R96, R96 ;  /* 0x0000006000607305 */ /* 0x000ee2000020f000 */
[----:B----4-:R-:W-:-:S05]  /*1010*/  IADD3 R97, PT, PT, -R97, RZ, RZ ;  /* 0x000000ff61617210 */ /* 0x010fca0007ffe1ff */
[----:B--2---:R-:W-:Y:S01]  /*1020*/  IMAD R97, R2, R97, UR6 ;  /* 0x0000000602617e24 */ /* 0x004fe2000f8e0261 */
[----:B---3--:R-:W-:-:S05]  /*1030*/  IADD3 R96, PT, PT, -R96, RZ, RZ ;  /* 0x000000ff60607210 */ /* 0x008fca0007ffe1ff */
[----:B------:R-:W-:Y:S01]  /*1040*/  IMAD R96, R0, R96, R14 ;  /* 0x0000006000607224 */ /* 0x000fe200078e020e */
[----:B------:R-:W-:Y:S01]  /*1050*/  PRMT R0, RZ, 0x7610, R0 ;  /* 0x00007610ff007816 */ /* 0x000fe20000000000 */
[----:B------:R-:W-:Y:S06]  /*1060*/  BRA.U UP4, `(.L_x_17) ;  /* 0x0000000104207547 */ /* 0x000fec000b800000 */
[C---:B------:R-:W-:Y:S02]  /*1070*/  ISETP.NE.AND P3, PT, R96.reuse, RZ, PT ;  /* 0x000000ff6000720c */ /* 0x040fe40003f65270 */
[----:B------:R-:W-:Y:S02]  /*1080*/  ISETP.NE.AND P1, PT, R96, RZ, PT ;  /* 0x000000ff6000720c */ /* 0x000fe40003f25270 */
[C---:B------:R-:W-:Y:S02]  /*1090*/  ISETP.NE.AND P2, PT, R97.reuse, 0x1, PT ;  /* 0x000000016100780c */ /* 0x040fe40003f45270 */
[----:B------:R-:W-:Y:S02]  /*10a0*/  SEL R0, RZ, 0x2, P3 ;  /* 0x00000002ff007807 */ /* 0x000fe40001800000 */
[----:B------:R-:W-:Y:S02]  /*10b0*/  ISETP.EQ.OR P1, PT, R97, RZ, !P1 ;  /* 0x000000ff6100720c */ /* 0x000fe40004f22670 */
[----:B------:R-:W-:-:S02]  /*10c0*/  SEL R0, R0, 0x2, P2 ;  /* 0x0000000200007807 */ /* 0x000fc40001000000 */
[----:B------:R-:W-:-:S05]  /*10d0*/  SEL R2, RZ, 0x1, !P1 ;  /* 0x00000001ff027807 */ /* 0x000fca0004800000 */
[----:B------:R-:W-:Y:S02]  /*10e0*/  IMAD.IADD R0, R2, 0x1, R0 ;  /* 0x0000000102007824 */ /* 0x000fe400078e0200 */
.L_x_17:
[----:B------:R-:W-:Y:S05]  /*10f0*/  @!P0 BRA `(.L_x_18) ;  /* 0x0000000000b88947 */ /* 0x000fea0003800000 */
[----:B------:R-:W2:Y:S01]  /*1100*/  LDC.64 R4, c[0x0][0xc18] ;  /* 0x00030600ff047b82 */ /* 0x000ea20000000a00 */
[----:B------:R-:W-:-:S07]  /*1110*/  ISETP.NE.AND P0, PT, R11, 0x1, PT ;  /* 0x000000010b00780c */ /* 0x000fce0003f05270 */
[----:B------:R-:W3:Y:S08]  /*1120*/  LDC R10, c[0x0][0xc0c] ;  /* 0x00030300ff0a7b82 */ /* 0x000ef00000000800 */
[----:B------:R-:W4:Y:S08]  /*1130*/  LDC R13, c[0x0][0x370] ;  /* 0x0000dc00ff0d7b82 */ /* 0x000f300000000800 */
[----:B------:R-:W1:Y:S01]  /*1140*/  LDC R12, c[0x0][0x374] ;  /* 0x0000dd00ff0c7b82 */ /* 0x000e620000000800 */
[----:B--2---:R-:W-:-:S07]  /*1150*/  ISETP.NE.AND P1, PT, R4, 0x1, PT ;  /* 0x000000010400780c */ /* 0x004fce0003f25270 */
[----:B------:R-:W4:Y:S01]  /*1160*/  LDC.64 R6, c[0x0][0xc10] ;  /* 0x00030400ff067b82 */ /* 0x000f220000000a00 */
[----:B---3--:R-:W-:-:S07]  /*1170*/  ISETP.NE.AND P2, PT, R10, 0x1, PT ;  /* 0x000000010a00780c */ /* 0x008fce0003f45270 */
[----:B------:R-:W2:Y:S08]  /*1180*/  LDC R9, c[0x0][0xc20] ;  /* 0x00030800ff097b82 */ /* 0x000eb00000000800 */
[----:B------:R-:W3:Y:S01]  /*1190*/  LDC.64 R2, c[0x0][0xc28] ;  /* 0x00030a00ff027b82 */ /* 0x000ee20000000a00 */
[----:B-1----:R-:W-:-:S04]  /*11a0*/  IMAD.HI.U32 R16, R12, R5, RZ ;  /* 0x000000050c107227 */ /* 0x002fc800078e00ff */
[----:B------:R-:W-:-:S04]  /*11b0*/  IMAD.HI.U32 R5, R14, R5, RZ ;  /* 0x000000050e057227 */ /* 0x000fc800078e00ff */
[----:B----4-:R-:W-:-:S05]  /*11c0*/  IMAD.HI.U32 R17, R13, R6, RZ ;  /* 0x000000060d117227 */ /* 0x010fca00078e00ff */
[----:B------:R-:W-:Y:S01]  /*11d0*/  @P2 SHF.R.U32.HI R13, RZ, R7, R17 ;  /* 0x00000007ff0d2219 */ /* 0x000fe20000011611 */
[C---:B------:R-:W-:Y:S01]  /*11e0*/  IMAD.HI.U32 R17, R15.reuse, R6, RZ ;  /* 0x000000060f117227 */ /* 0x040fe200078e00ff */
[-C--:B--2---:R-:W-:Y:S02]  /*11f0*/  @P1 SHF.R.U32.HI R12, RZ, R9.reuse, R16 ;  /* 0x00000009ff0c1219 */ /* 0x084fe40000011610 */
[----:B------:R-:W-:Y:S02]  /*1200*/  SHF.R.U32.HI R5, RZ, R9, R5 ;  /* 0x00000009ff057219 */ /* 0x000fe40000011605 */
[----:B------:R-:W-:Y:S02]  /*1210*/  SHF.R.U32.HI R17, RZ, R7, R17 ;  /* 0x00000007ff117219 */ /* 0x000fe40000011611 */
[----:B------:R-:W-:Y:S01]  /*1220*/  SEL R5, R14, R5, !P1 ;  /* 0x000000050e057207 */ /* 0x000fe20004800000 */
[----:B---3--:R-:W-:Y:S01]  /*1230*/  IMAD.HI.U32 R16, R12, R2, RZ ;  /* 0x000000020c107227 */ /* 0x008fe200078e00ff */
[----:B------:R-:W-:-:S03]  /*1240*/  SEL R17, R15, R17, !P2 ;  /* 0x000000110f117207 */ /* 0x000fc60005000000 */
[----:B------:R-:W-:Y:S01]  /*1250*/  IMAD.HI.U32 R6, R13, R2, RZ ;  /* 0x000000020d067227 */ /* 0x000fe200078e00ff */
[----:B------:R-:W-:-:S04]  /*1260*/  @P0 SHF.R.U32.HI R12, RZ, R3, R16 ;  /* 0x00000003ff0c0219 */ /* 0x000fc80000011610 */
[----:B------:R-:W-:Y:S01]  /*1270*/  @P0 SHF.R.U32.HI R13, RZ, R3, R6 ;  /* 0x00000003ff0d0219 */ /* 0x000fe20000011606 */
[----:B------:R-:W-:-:S04]  /*1280*/  IMAD R12, R12, R11, RZ ;  /* 0x0000000b0c0c7224 */ /* 0x000fc800078e02ff */
[----:B------:R-:W-:Y:S01]  /*1290*/  IMAD R6, R13, R11, RZ ;  /* 0x0000000b0d067224 */ /* 0x000fe200078e02ff */
[----:B------:R-:W-:-:S04]  /*12a0*/  ISETP.GE.AND P1, PT, R5, R12, PT ;  /* 0x0000000c0500720c */ /* 0x000fc80003f26270 */
[----:B------:R-:W-:Y:S01]  /*12b0*/  ISETP.GE.OR P1, PT, R17, R6, P1 ;  /* 0x000000061100720c */ /* 0x000fe20000f26670 */
[----:B------:R-:W-:-:S05]  /*12c0*/  IMAD.HI.U32 R6, R5, R2, RZ ;  /* 0x0000000205067227 */ /* 0x000fca00078e00ff */
[----:B------:R-:W-:-:S04]  /*12d0*/  SHF.R.U32.HI R6, RZ, R3, R6 ;  /* 0x00000003ff067219 */ /* 0x000fc80000011606 */
[----:B------:R-:W-:-:S03]  /*12e0*/  SEL R6, R5, R6, !P0 ;  /* 0x0000000605067207 */ /* 0x000fc60004000000 */
[----:B------:R-:W-:Y:S01]  /*12f0*/  @!P1 IMAD.HI.U32 R7, R17, R2, RZ ;  /* 0x0000000211079227 */ /* 0x000fe200078e00ff */
[----:B------:R-:W-:-:S04]  /*1300*/  IADD3 R2, PT, PT, -R6, RZ, RZ ;  /* 0x000000ff06027210 */ /* 0x000fc80007ffe1ff */
[----:B------:R-:W-:Y:S01]  /*1310*/  @!P1 SHF.R.U32.HI R3, RZ, R3, R7 ;  /* 0x00000003ff039219 */ /* 0x000fe20000011607 */
[----:B------:R-:W-:Y:S01]  /*1320*/  IMAD R2, R11, R2, R5 ;  /* 0x000000020b027224 */ /* 0x000fe200078e0205 */
[----:B------:R-:W-:Y:S02]  /*1330*/  IADD3 R7, PT, PT, -R5, RZ, RZ ;  /* 0x000000ff05077210 */ /* 0x000fe40007ffe1ff */
[----:B------:R-:W-:-:S03]  /*1340*/  @!P1 SEL R3, R17, R3, !P0 ;  /* 0x0000000311039207 */ /* 0x000fc60004000000 */
[----:B------:R-:W-:Y:S02]  /*1350*/  IMAD R7, R4, R7, R14 ;  /* 0x0000000704077224 */ /* 0x000fe400078e020e */
[--C-:B------:R-:W-:Y:S02]  /*1360*/  @!P1 IMAD.IADD R6, R6, 0x1, -R3.reuse ;  /* 0x0000000106069824 */ /* 0x100fe400078e0a03 */
[----:B------:R-:W-:Y:S01]  /*1370*/  @!P1 IMAD R3, R2, R13, R3 ;  /* 0x0000000d02039224 */ /* 0x000fe200078e0203 */
[----:B------:R-:W-:Y:S01]  /*1380*/  IADD3 R2, PT, PT, -R17, RZ, RZ ;  /* 0x000000ff11027210 */ /* 0x000fe20007ffe1ff */
[----:B------:R-:W-:Y:S02]  /*1390*/  @!P1 IMAD R5, R6, R11, R17 ;  /* 0x0000000b06059224 */ /* 0x000fe400078e0211 */
[----:B------:R-:W-:Y:S02]  /*13a0*/  @!P1 IMAD.MOV.U32 R17, RZ, RZ, R3 ;  /* 0x000000ffff119224 */ /* 0x000fe400078e0003 */
[----:B------:R-:W-:-:S02]  /*13b0*/  IMAD R2, R10, R2, R15 ;  /* 0x000000020a027224 */ /* 0x000fc400078e020f */
[----:B------:R-:W-:Y:S02]  /*13c0*/  IMAD R14, R5, R4, R7 ;  /* 0x00000004050e7224 */ /* 0x000fe400078e0207 */
[----:B------:R-:W-:Y:S02]  /*13d0*/  IMAD R15, R17, R10, R2 ;  /* 0x0000000a110f7224 */ /* 0x000fe400078e0202 */
.L_x_18:
[----:B------:R-:W-:-:S09]  /*13e0*/  UISETP.NE.AND UP3, UPT, UR5, 0x1, UPT ;  /* 0x000000010500788c */ /* 0x000fd2000bf65270 */
[----:B------:R-:W-:Y:S05]  /*13f0*/  BRA.U UP3, `(.L_x_19) ;  /* 0x0000000103407547 */ /* 0x000fea000b800000 */
[----:B------:R-:W2:Y:S08]  /*1400*/  LDC.64 R4, c[0x0][0xc10] ;  /* 0x00030400ff047b82 */ /* 0x000eb00000000a00 */
[----:B------:R-:W3:Y:S08]  /*1410*/  LDC.64 R2, c[0x0][0xc18] ;  /* 0x00030600ff027b82 */ /* 0x000ef00000000a00 */
[----:B------:R-:W4:Y:S08]  /*1420*/  LDC R6, c[0x0][0xc20] ;  /* 0x00030800ff067b82 */ /* 0x000f300000000800 */
[----:B------:R-:W1:Y:S01]  /*1430*/  LDC R7, c[0x0][0xc0c] ;  /* 0x00030300ff077b82 */ /* 0x000e620000000800 */
[----:B--2---:R-:W-:-:S05]  /*1440*/  IMAD.HI.U32 R4, R15, R4, RZ ;  /* 0x000000040f047227 */ /* 0x004fca00078e00ff */
[----:B------:R-:W-:Y:S01]  /*1450*/  SHF.R.U32.HI R4, RZ, R5, R4 ;  /* 0x00000005ff047219 */ /* 0x000fe20000011604 */
[----:B---3--:R-:W-:Y:S01]  /*1460*/  IMAD.HI.U32 R3, R14, R3, RZ ;  /* 0x000000030e037227 */ /* 0x008fe200078e00ff */
[----:B------:R-:W-:-:S04]  /*1470*/  ISETP.NE.AND P0, PT, R2, 0x1, PT ;  /* 0x000000010200780c */ /* 0x000fc80003f05270 */
[----:B----4-:R-:W-:-:S04]  /*1480*/  SHF.R.U32.HI R3, RZ, R6, R3 ;  /* 0x00000006ff037219 */ /* 0x010fc80000011603 */
[----:B------:R-:W-:Y:S02]  /*1490*/  SEL R3, R14, R3, !P0 ;  /* 0x000000030e037207 */ /* 0x000fe40004000000 */
[----:B-1----:R-:W-:-:S04]  /*14a0*/  ISETP.NE.AND P1, PT, R7, 0x1, PT ;  /* 0x000000010700780c */ /* 0x002fc80003f25270 */
[----:B------:R-:W-:-:S05]  /*14b0*/  SEL R4, R15, R4, !P1 ;  /* 0x000000040f047207 */ /* 0x000fca0004800000 */
[----:B------:R-:W-:Y:S02]  /*14c0*/  IMAD.IADD R5, R3, 0x1, -R4 ;  /* 0x0000000103057824 */ /* 0x000fe400078e0a04 */
[----:B------:R-:W-:Y:S02]  /*14d0*/  IMAD.IADD R3, R4, 0x1, -R3 ;  /* 0x0000000104037824 */ /* 0x000fe400078e0a03 */
[----:B------:R-:W-:Y:S02]  /*14e0*/  IMAD R15, R5, R7, R15 ;  /* 0x00000007050f7224 */ /* 0x000fe400078e020f */
[----:B------:R-:W-:Y:S02]  /*14f0*/  IMAD R14, R3, R2, R14 ;  /* 0x00000002030e7224 */ /* 0x000fe400078e020e */
.L_x_19:
[----:B------:R-:W-:Y:S05]  /*1500*/  BRA.U !UP1, `(.L_x_20) ;  /* 0x00000001090c7547 */ /* 0x000fea000b800000 */
[----:B------:R-:W-:Y:S01]  /*1510*/  UCGABAR_WAIT ;  /* 0x0000000000007dc7 */ /* 0x000fe20008000000 */
[----:B------:R-:W-:Y:S01]  /*1520*/  CCTL.IVALL ;  /* 0x00000000ff00798f */ /* 0x000fe20002000000 */
[----:B------:R-:W-:Y:S05]  /*1530*/  BRA `(.L_x_21) ;  /* 0x0000000000047947 */ /* 0x000fea0003800000 */
.L_x_20:
[----:B------:R-:W-:Y:S06]  /*1540*/  BAR.SYNC.DEFER_BLOCKING 0x0 ;  /* 0x0000000000007b1d */ /* 0x000fec0000010000 */
.L_x_21:
[----:B------:R-:W-:Y:S05]  /*1550*/  BRA.U UP2, `(.L_x_22) ;  /* 0x0000002102c87547 */ /* 0x000fea000b800000 */
[----:B------:R-:W2:Y:S01]  /*1560*/  LDCU UR51, c[0x0][0x394] ;  /* 0x00007280ff3377ac */ /* 0x000ea20008000800 */
[----:B------:R-:W3:Y:S01]  /*1570*/  LDC R2, c[0x0][0x5d8] ;  /* 0x00017600ff027b82 */ /* 0x000ee20000000800 */
[----:B------:R-:W-:Y:S01]  /*1580*/  PLOP3.LUT P4, PT, PT, PT, UP6, 0x80, 0x8 ;  /* 0x000000000008781c */ /* 0x000fe20003f8f068 */
[----:B------:R-:W-:Y:S01]  /*1590*/  IMAD.MOV.U32 R12, RZ, RZ, 0x1 ;  /* 0x00000001ff0c7424 */ /* 0x000fe200078e00ff */
[----:B------:R-:W-:Y:S01]  /*15a0*/  UISETP.NE.AND UP0, UPT, UR4, URZ, UPT ;  /* 0x000000ff0400728c */ /* 0x000fe2000bf05270 */
[----:B------:R-:W-:Y:S01]  /*15b0*/  ISETP.EQ.OR P5, PT, R8, RZ, P6 ;  /* 0x000000ff0800720c */ /* 0x000fe200037a2670 */
[----:B------:R-:W-:Y:S01]  /*15c0*/  UMOV UR45, 0x400 ;  /* 0x00000400002d7882 */ /* 0x000fe20000000000 */
[----:B------:R-:W-:Y:S01]  /*15d0*/  USEL UR47, URZ, 0x1, UP5 ;  /* 0x00000001ff2f7887 */ /* 0x000fe2000a800000 */
[----:B------:R-:W-:Y:S01]  /*15e0*/  PLOP3.LUT P4, PT, P4, PT, PT, 0x8, 0x80 ;  /* 0x000000000080781c */ /* 0x000fe2000278e170 */
[----:B------:R-:W4:Y:S01]  /*15f0*/  LDC R9, c[0x0][0x370] ;  /* 0x0000dc00ff097b82 */ /* 0x000f220000000800 */
[----:B------:R-:W-:Y:S01]  /*1600*/  ULEA UR45, UR48, UR45, 0x18 ;  /* 0x0000002d302d7291 */ /* 0x000fe2000f8ec0ff */
[----:B------:R-:W-:Y:S01]  /*1610*/  IMAD.MOV.U32 R11, RZ, RZ, RZ ;  /* 0x000000ffff0b7224 */ /* 0x000fe200078e00ff */
[----:B------:R-:W1:Y:S01]  /*1620*/  LDCU.64 UR54, c[0x0][0x348] ;  /* 0x00006900ff3677ac */ /* 0x000e620008000a00 */
[----:B------:R-:W-:-:S04]  /*1630*/  USEL UR47, UR47, 0x2, UP0 ;  /* 0x000000022f2f7887 */ /* 0x000fc80008000000 */
[----:B------:R-:W1:Y:S01]  /*1640*/  LDC R0, c[0x0][0x374] ;  /* 0x0000dd00ff007b82 */ /* 0x000e620000000800 */
[----:B--2---:R-:W-:Y:S02]  /*1650*/  UIADD3 UR5, UPT, UPT, UR51, 0x3f, URZ ;  /* 0x0000003f33057890 */ /* 0x004fe4000fffe0ff */
[----:B------:R-:W-:Y:S02]  /*1660*/  UIADD3 UR4, UPT, UPT, UR51, -0x1, URZ ;  /* 0xffffffff33047890 */ /* 0x000fe4000fffe0ff */
[----:B------:R-:W-:Y:S02]  /*1670*/  USHF.R.S32.HI UR53, URZ, 0x1f, UR5 ;  /* 0x0000001fff357899 */ /* 0x000fe40008011405 */
[----:B------:R-:W-:Y:S01]  /*1680*/  UISETP.GE.U32.AND UP2, UPT, UR4, -0x7f, UPT ;  /* 0xffffff810400788c */ /* 0x000fe2000bf46070 */
[----:B---3--:R-:W-:Y:S01]  /*1690*/  VIADD R2, R2, 0x7f ;  /* 0x0000007f02027836 */ /* 0x008fe20000000000 */
[----:B------:R-:W-:Y:S02]  /*16a0*/  ULEA.HI UR53, UR53, UR5, URZ, 0x6 ;  /* 0x0000000535357291 */ /* 0x000fe4000f8f30ff */
[----:B------:R-:W-:-:S02]  /*16b0*/  UIADD3 UR51, UPT, UPT, UR51, 0x7e, URZ ;  /* 0x0000007e33337890 */ /* 0x000fc4000fffe0ff */
[----:B------:R-:W-:Y:S01]  /*16c0*/  USHF.R.S32.HI UR53, URZ, 0x6, UR53 ;  /* 0x00000006ff357899 */ /* 0x000fe20008011435 */
[----:B------:R-:W-:Y:S01]  /*16d0*/  SHF.R.S32.HI R13, RZ, 0x1f, R2 ;  /* 0x0000001fff0d7819 */ /* 0x000fe20000011402 */
[----:B------:R-:W-:Y:S02]  /*16e0*/  UIADD3 UR50, UPT, UPT, UR45, 0x15400, UR44 ;  /* 0x000154002d327890 */ /* 0x000fe4000fffe02c */
[----:B------:R-:W-:Y:S01]  /*16f0*/  UISETP.LT.U32.AND UP1, UPT, UR53, 0x11, UPT ;  /* 0x000000113500788c */ /* 0x000fe2000bf21070 */
[----:B------:R-:W-:Y:S01]  /*1700*/  LEA.HI R13, R13, R2, RZ, 0x7 ;  /* 0x000000020d0d7211 */ /* 0x000fe200078f38ff */
[----:B------:R-:W-:Y:S02]  /*1710*/  UMOV UR48, URZ ;  /* 0x000000ff00307c82 */ /* 0x000fe40008000000 */
[----:B------:R-:W-:Y:S01]  /*1720*/  USEL UR52, UR53, 0x11, UP1 ;  /* 0x0000001135347887 */ /* 0x000fe20008800000 */
[----:B------:R-:W-:-:S03]  /*1730*/  SHF.R.S32.HI R13, RZ, 0x7, R13 ;  /* 0x00000007ff0d7819 */ /* 0x000fc6000001140d */
[----:B------:R-:W-:Y:S02]  /*1740*/  UIADD3 UR46, UPT, UPT, UR52, -0x1, URZ ;  /* 0xffffffff342e7890 */ /* 0x000fe4000fffe0ff */
[----:B------:R-:W-:Y:S02]  /*1750*/  @UP2 UIADD3 UR46, UPT, UPT, UR52, URZ, URZ ;  /* 0x000000ff342e2290 */ /* 0x000fe4000fffe0ff */
[----:B-1----:R-:W-:Y:S02]  /*1760*/  UIADD3 UR49, UPT, UPT, UR53, -UR52, URZ ;  /* 0x8000003435317290 */ /* 0x002fe4000fffe0ff */
[----:B----4-:R-:W-:-:S12]  /*1770*/  UIADD3 UR46, UPT, UPT, UR46, 0x1, URZ ;  /* 0x000000012e2e7890 */ /* 0x010fd8000fffe0ff */
.L_x_40:
[-C--:B------:R-:W-:Y:S01]  /*1780*/  IABS R5, R13.reuse ;  /* 0x0000000d00057213 */ /* 0x080fe20000000000 */
[----:B-1----:R-:W1:Y:S01]  /*1790*/  LDC R7, c[0x0][0x5dc] ;  /* 0x00017700ff077b82 */ /* 0x002e620000000800 */
[----:B------:R-:W-:Y:S01]  /*17a0*/  IABS R3, R14 ;  /* 0x0000000e00037213 */ /* 0x000fe20000000000 */
[----:B------:R-:W-:Y:S01]  /*17b0*/  ULEA UR4, UR48, UR45, 0x3 ;  /* 0x0000002d30047291 */ /* 0x000fe2000f8e18ff */
[----:B------:R-:W2:Y:S01]  /*17c0*/  I2F.RP R18, R5 ;  /* 0x0000000500127306 */ /* 0x000ea20000209400 */
[----:B------:R-:W-:Y:S01]  /*17d0*/  IABS R2, R13 ;  /* 0x0000000d00027213 */ /* 0x000fe20000000000 */
[----:B------:R-:W-:Y:S01]  /*17e0*/  UISETP.GE.U32.AND UP0, UPT, UR51, 0x7f, UPT ;  /* 0x0000007f3300788c */ /* 0x000fe2000bf06070 */
[----:B------:R-:W-:Y:S01]  /*17f0*/  R2UR UR38, R15 ;  /* 0x000000000f2672ca */ /* 0x000fe200000e0000 */
[----:B------:R-:W-:Y:S01]  /*1800*/  UMOV UR26, URZ ;  /* 0x000000ff001a7c82 */ /* 0x000fe20008000000 */
[----:B------:R-:W-:-:S03]  /*1810*/  IADD3 R2, PT, PT, RZ, -R2, RZ ;  /* 0x80000002ff027210 */ /* 0x000fc60007ffe0ff */
[----:B--2---:R-:W2:Y:S08]  /*1820*/  MUFU.RCP R18, R18 ;  /* 0x0000001200127308 */ /* 0x004eb00000001000 */
[----:B------:R-:W-:Y:S01]  /*1830*/  USHF.L.U32 UR38, UR38, 0x6, URZ ;  /* 0x0000000626267899 */ /* 0x000fe200080006ff */
[----:B-1----:R-:W-:-:S04]  /*1840*/  IABS R16, R7 ;  /* 0x0000000700107213 */ /* 0x002fc80000000000 */
[----:B------:R-:W1:Y:S01]  /*1850*/  I2F.RP R6, R16 ;  /* 0x0000001000067306 */ /* 0x000e620000209400 */
[----:B--2---:R-:W-:-:S07]  /*1860*/  VIADD R18, R18, 0xffffffe ;  /* 0x0ffffffe12127836 */ /* 0x004fce0000000000 */
[----:B------:R-:W2:Y:S08]  /*1870*/  F2I.FTZ.U32.TRUNC.NTZ R19, R18 ;  /* 0x0000001200137305 */ /* 0x000eb0000021f000 */
[----:B-1----:R-:W1:Y:S01]  /*1880*/  MUFU.RCP R6, R6 ;  /* 0x0000000600067308 */ /* 0x002e620000001000 */
[----:B--2---:R-:W-:Y:S02]  /*1890*/  IMAD.MOV R4, RZ, RZ, -R19 ;  /* 0x000000ffff047224 */ /* 0x004fe400078e0a13 */
[----:B------:R-:W-:-:S02]  /*18a0*/  IMAD.MOV.U32 R18, RZ, RZ, RZ ;  /* 0x000000ffff127224 */ /* 0x000fc400078e00ff */
[----:B------:R-:W-:-:S04]  /*18b0*/  IMAD R4, R4, R5, RZ ;  /* 0x0000000504047224 */ /* 0x000fc800078e02ff */
[----:B------:R-:W-:-:S04]  /*18c0*/  IMAD.HI.U32 R4, R19, R4, R18 ;  /* 0x0000000413047227 */ /* 0x000fc800078e0012 */
[----:B-1----:R-:W-:Y:S02]  /*18d0*/  VIADD R18, R6, 0xffffffe ;  /* 0x0ffffffe06127836 */ /* 0x002fe40000000000 */
[----:B------:R-:W-:Y:S02]  /*18e0*/  IMAD.HI.U32 R4, R4, R3, RZ ;  /* 0x0000000304047227 */ /* 0x000fe400078e00ff */
[----:B------:R-:W1:Y:S02]  /*18f0*/  F2I.FTZ.U32.TRUNC.NTZ R19, R18 ;  /* 0x0000001200137305 */ /* 0x000e64000021f000 */
[----:B------:R-:W-:-:S05]  /*1900*/  IMAD R2, R4, R2, R3 ;  /* 0x0000000204027224 */ /* 0x000fca00078e0203 */
[----:B------:R-:W-:Y:S01]  /*1910*/  ISETP.GT.U32.AND P1, PT, R5, R2, PT ;  /* 0x000000020500720c */ /* 0x000fe20003f24070 */
[----:B-1----:R-:W-:Y:S02]  /*1920*/  IMAD.MOV R6, RZ, RZ, -R19 ;  /* 0x000000ffff067224 */ /* 0x002fe400078e0a13 */
[----:B------:R-:W-:Y:S02]  /*1930*/  IMAD.MOV.U32 R18, RZ, RZ, RZ ;  /* 0x000000ffff127224 */ /* 0x000fe400078e00ff */
[----:B------:R-:W-:-:S08]  /*1940*/  IMAD R6, R6, R16, RZ ;  /* 0x0000001006067224 */ /* 0x000fd000078e02ff */
[----:B------:R-:W-:Y:S01]  /*1950*/  @!P1 IADD3 R4, PT, PT, R4, 0x1, RZ ;  /* 0x0000000104049810 */ /* 0x000fe20007ffe0ff */
[----:B------:R-:W-:Y:S01]  /*1960*/  @!P1 IMAD.IADD R2, R2, 0x1, -R5 ;  /* 0x0000000102029824 */ /* 0x000fe200078e0a05 */
[----:B------:R-:W-:Y:S01]  /*1970*/  ISETP.NE.AND P1, PT, R13, RZ, PT ;  /* 0x000000ff0d00720c */ /* 0x000fe20003f25270 */
[----:B------:R-:W-:-:S03]  /*1980*/  IMAD.HI.U32 R6, R19, R6, R18 ;  /* 0x0000000613067227 */ /* 0x000fc600078e0012 */
[----:B---3--:R-:W-:Y:S02]  /*1990*/  ISETP.GE.U32.AND P2, PT, R2, R5, PT ;  /* 0x000000050200720c */ /* 0x008fe40003f46070 */
[----:B------:R-:W-:Y:S01]  /*19a0*/  LOP3.LUT R2, R14, R13, RZ, 0x3c, !PT ;  /* 0x0000000d0e027212 */ /* 0x000fe200078e3cff */
[----:B------:R-:W1:Y:S03]  /*19b0*/  LDC R5, c[0x0][0x5e0] ;  /* 0x00017800ff057b82 */ /* 0x000e660000000800 */
[----:B------:R-:W-:-:S07]  /*19c0*/  ISETP.GE.AND P0, PT, R2, RZ, PT ;  /* 0x000000ff0200720c */ /* 0x000fce0003f06270 */
[----:B------:R-:W-:-:S06]  /*19d0*/  @P2 VIADD R4, R4, 0x1 ;  /* 0x0000000104042836 */ /* 0x000fcc0000000000 */
[----:B------:R-:W-:Y:S02]  /*19e0*/  @!P0 IADD3 R4, PT, PT, -R4, RZ, RZ ;  /* 0x000000ff04048210 */ /* 0x000fe40007ffe1ff */
[----:B------:R-:W-:-:S04]  /*19f0*/  @!P1 LOP3.LUT R4, RZ, R13, RZ, 0x33, !PT ;  /* 0x0000000dff049212 */ /* 0x000fc800078e33ff */
[----:B------:R-:W-:Y:S02]  /*1a00*/  IABS R3, R4 ;  /* 0x0000000400037213 */ /* 0x000fe40000000000 */
[----:B-1----:R-:W-:-:S03]  /*1a10*/  IABS R2, R5 ;  /* 0x0000000500027213 */ /* 0x002fc60000000000 */
[----:B------:R-:W-:Y:S01]  /*1a20*/  IMAD.MOV.U32 R17, RZ, RZ, R3 ;  /* 0x000000ffff117224 */ /* 0x000fe200078e0003 */
[----:B------:R-:W1:Y:S03]  /*1a30*/  I2F.RP R18, R2 ;  /* 0x0000000200127306 */ /* 0x000e660000209400 */
[----:B------:R-:W-:-:S05]  /*1a40*/  IMAD.HI.U32 R6, R6, R17, RZ ;  /* 0x0000001106067227 */ /* 0x000fca00078e00ff */
[----:B------:R-:W-:-:S05]  /*1a50*/  IADD3 R3, PT, PT, -R6, RZ, RZ ;  /* 0x000000ff06037210 */ /* 0x000fca0007ffe1ff */
[C---:B------:R-:W-:Y:S01]  /*1a60*/  IMAD R3, R16.reuse, R3, R17 ;  /* 0x0000000310037224 */ /* 0x040fe200078e0211 */
[----:B-1----:R-:W1:Y:S04]  /*1a70*/  MUFU.RCP R18, R18 ;  /* 0x0000001200127308 */ /* 0x002e680000001000 */
[----:B------:R-:W-:-:S13]  /*1a80*/  ISETP.GT.U32.AND P1, PT, R16, R3, PT ;  /* 0x000000031000720c */ /* 0x000fda0003f24070 */
[----:B------:R-:W-:Y:S01]  /*1a90*/  @!P1 IMAD.IADD R3, R3, 0x1, -R16 ;  /* 0x0000000103039824 */ /* 0x000fe200078e0a10 */
[----:B------:R-:W-:Y:S01]  /*1aa0*/  @!P1 IADD3 R6, PT, PT, R6, 0x1, RZ ;  /* 0x0000000106069810 */ /* 0x000fe20007ffe0ff */
[----:B-1----:R-:W-:Y:S01]  /*1ab0*/  VIADD R18, R18, 0xffffffe ;  /* 0x0ffffffe12127836 */ /* 0x002fe20000000000 */
[----:B------:R-:W-:Y:S02]  /*1ac0*/  ISETP.NE.AND P1, PT, R7, RZ, PT ;  /* 0x000000ff0700720c */ /* 0x000fe40003f25270 */
[----:B------:R-:W-:Y:S01]  /*1ad0*/  ISETP.GE.U32.AND P2, PT, R3, R16, PT ;  /* 0x000000100300720c */ /* 0x000fe20003f46070 */
[----:B------:R-:W1:Y:S01]  /*1ae0*/  F2I.FTZ.U32.TRUNC.NTZ R19, R18 ;  /* 0x0000001200137305 */ /* 0x000e62000021f000 */
[----:B------:R-:W-:Y:S02]  /*1af0*/  LOP3.LUT R3, R4, R7, RZ, 0x3c, !PT ;  /* 0x0000000704037212 */ /* 0x000fe400078e3cff */
[----:B------:R-:W-:Y:S02]  /*1b00*/  SHF.L.U32 R16, R12, 0x1f, RZ ;  /* 0x0000001f0c107819 */ /* 0x000fe400000006ff */
[----:B------:R-:W-:-:S07]  /*1b10*/  ISETP.GE.AND P0, PT, R3, RZ, PT ;  /* 0x000000ff0300720c */ /* 0x000fce0003f06270 */
[----:B------:R-:W-:Y:S01]  /*1b20*/  @P2 VIADD R6, R6, 0x1 ;  /* 0x0000000106062836 */ /* 0x000fe20000000000 */
[----:B------:R2:W3:Y:S01]  /*1b30*/  SYNCS.PHASECHK.TRANS64.TRYWAIT P2, [UR4+0x88], R16 ;  /* 0x00008810ff0075a7 */ /* 0x0004e20008041104 */
[----:B-1----:R-:W-:Y:S02]  /*1b40*/  IMAD.MOV R3, RZ, RZ, -R19 ;  /* 0x000000ffff037224 */ /* 0x002fe400078e0a13 */
[----:B------:R-:W-:Y:S02]  /*1b50*/  IMAD.MOV.U32 R18, RZ, RZ, RZ ;  /* 0x000000ffff127224 */ /* 0x000fe400078e00ff */
[----:B------:R-:W-:Y:S02]  /*1b60*/  @!P0 IADD3 R6, PT, PT, -R6, RZ, RZ ;  /* 0x000000ff06068210 */ /* 0x000fe40007ffe1ff */
[----:B------:R-:W-:Y:S01]  /*1b70*/  @!P1 LOP3.LUT R6, RZ, R7, RZ, 0x33, !PT ;  /* 0x00000007ff069212 */ /* 0x000fe200078e33ff */
[----:B--2---:R-:W-:-:S03]  /*1b80*/  IMAD R16, R3, R2, RZ ;  /* 0x0000000203107224 */ /* 0x004fc600078e02ff */
[----:B------:R-:W-:Y:S01]  /*1b90*/  IABS R3, R6 ;  /* 0x0000000600037213 */ /* 0x000fe20000000000 */
[----:B------:R-:W-:-:S04]  /*1ba0*/  IMAD.HI.U32 R17, R19, R16, R18 ;  /* 0x0000001013117227 */ /* 0x000fc800078e0012 */
[----:B------:R-:W-:-:S04]  /*1bb0*/  IMAD.MOV.U32 R16, RZ, RZ, R3 ;  /* 0x000000ffff107224 */ /* 0x000fc800078e0003 */
[----:B------:R-:W-:-:S05]  /*1bc0*/  IMAD.HI.U32 R17, R17, R16, RZ ;  /* 0x0000001011117227 */ /* 0x000fca00078e00ff */
[----:B------:R-:W-:-:S05]  /*1bd0*/  IADD3 R3, PT, PT, -R17, RZ, RZ ;  /* 0x000000ff11037210 */ /* 0x000fca0007ffe1ff */
[----:B------:R-:W-:-:S05]  /*1be0*/  IMAD R3, R2, R3, R16 ;  /* 0x0000000302037224 */ /* 0x000fca00078e0210 */
[----:B------:R-:W-:-:S13]  /*1bf0*/  ISETP.GT.U32.AND P1, PT, R2, R3, PT ;  /* 0x000000030200720c */ /* 0x000fda0003f24070 */
[----:B------:R-:W-:Y:S01]  /*1c00*/  @!P1 IMAD.IADD R3, R3, 0x1, -R2 ;  /* 0x0000000103039824 */ /* 0x000fe200078e0a02 */
[----:B------:R-:W-:Y:S02]  /*1c10*/  @!P1 IADD3 R17, PT, PT, R17, 0x1, RZ ;  /* 0x0000000111119810 */ /* 0x000fe40007ffe0ff */
[----:B------:R-:W-:Y:S02]  /*1c20*/  ISETP.NE.AND P1, PT, R5, RZ, PT ;  /* 0x000000ff0500720c */ /* 0x000fe40003f25270 */
[----:B------:R-:W-:Y:S01]  /*1c30*/  ISETP.GE.U32.AND P3, PT, R3, R2, PT ;  /* 0x000000020300720c */ /* 0x000fe20003f66070 */
[----:B------:R-:W-:Y:S01]  /*1c40*/  IMAD.MOV R2, RZ, RZ, -R4 ;  /* 0x000000ffff027224 */ /* 0x000fe200078e0a04 */
[----:B------:R-:W-:-:S03]  /*1c50*/  LOP3.LUT R3, R6, R5, RZ, 0x3c, !PT ;  /* 0x0000000506037212 */ /* 0x000fc600078e3cff */
[----:B------:R-:W-:Y:S01]  /*1c60*/  IMAD R2, R13, R2, R14 ;  /* 0x000000020d027224 */ /* 0x000fe200078e020e */
[----:B------:R-:W-:Y:S02]  /*1c70*/  ISETP.GE.AND P0, PT, R3, RZ, PT ;  /* 0x000000ff0300720c */ /* 0x000fe40003f06270 */
[----:B------:R-:W-:Y:S02]  /*1c80*/  IADD3 R3, PT, PT, -R6, RZ, RZ ;  /* 0x000000ff06037210 */ /* 0x000fe40007ffe1ff */
[----:B------:R-:W-:-:S03]  /*1c90*/  R2UR UR10, R2 ;  /* 0x00000000020a72ca */ /* 0x000fc600000e0000 */
[----:B------:R-:W-:Y:S02]  /*1ca0*/  @P3 VIADD R17, R17, 0x1 ;  /* 0x0000000111113836 */ /* 0x000fe40000000000 */
[----:B------:R-:W-:-:S04]  /*1cb0*/  IMAD R4, R7, R3, R4 ;  /* 0x0000000307047224 */ /* 0x000fc800078e0204 */
[----:B------:R-:W-:Y:S01]  /*1cc0*/  @!P0 IMAD.MOV R17, RZ, RZ, -R17 ;  /* 0x000000ffff118224 */ /* 0x000fe200078e0a11 */
[----:B------:R-:W-:-:S03]  /*1cd0*/  @!P1 LOP3.LUT R17, RZ, R5, RZ, 0x33, !PT ;  /* 0x00000005ff119212 */ /* 0x000fc600078e33ff */
[----:B------:R-:W-:Y:S02]  /*1ce0*/  USHF.L.U32 UR10, UR10, 0x7, URZ ;  /* 0x000000070a0a7899 */ /* 0x000fe400080006ff */
[----:B------:R-:W-:-:S04]  /*1cf0*/  IMAD.MOV R2, RZ, RZ, -R17 ;  /* 0x000000ffff027224 */ /* 0x000fc800078e0a11 */
[----:B------:R-:W-:Y:S01]  /*1d00*/  IMAD R5, R5, R2, R6 ;  /* 0x0000000205057224 */ /* 0x000fe200078e0206 */
[----:B---3--:R-:W-:Y:S06]  /*1d10*/  BRA.U !UP0, `(.L_x_23) ;  /* 0x00000005087c7547 */ /* 0x008fec000b800000 */
[----:B------:R-:W1:Y:S01]  /*1d20*/  LDC.64 R2, c[0x0][0x5f8] ;  /* 0x00017e00ff027b82 */ /* 0x000e620000000a00 */
[----:B------:R-:W2:Y:S01]  /*1d30*/  LDCU UR5, c[0x0][0x5c8] ;  /* 0x0000b900ff0577ac */ /* 0x000ea20008000800 */
[----:B------:R-:W1:Y:S06]  /*1d40*/  LDCU.64 UR8, c[0x0][0x5c0] ;  /* 0x0000b800ff0877ac */ /* 0x000e6c0008000a00 */
[----:B------:R-:W2:Y:S01]  /*1d50*/  LDC R6, c[0x0][0x600] ;  /* 0x00018000ff067b82 */ /* 0x000ea20000000800 */
[----:B------:R-:W3:Y:S01]  /*1d60*/  LDCU UR30, c[0x0][0x5a8] ;  /* 0x0000b500ff1e77ac */ /* 0x000ee20008000800 */
[----:B------:R-:W4:Y:S01]  /*1d70*/  LDCU UR29, c[0x0][0x59c] ;  /* 0x0000b380ff1d77ac */ /* 0x000f220008000800 */
[----:B------:R-:W1:Y:S01]  /*1d80*/  LDCU UR28, c[0x0][0x590] ;  /* 0x0000b200ff1c77ac */ /* 0x000e620008000800 */
[----:B------:R-:W1:Y:S02]  /*1d90*/  LDCU UR27, c[0x0][0x594] ;  /* 0x0000b280ff1b77ac */ /* 0x000e640008000800 */
[----:B-1----:R-:W-:Y:S01]  /*1da0*/  IMAD R2, R4, UR8, R2 ;  /* 0x0000000804027c24 */ /* 0x002fe2000f8e0202 */
[----:B------:R-:W1:Y:S01]  /*1db0*/  LDCU UR25, c[0x0][0x598] ;  /* 0x0000b300ff1977ac */ /* 0x000e620008000800 */
[----:B------:R-:W-:Y:S01]  /*1dc0*/  IMAD R7, R5, UR9, R3 ;  /* 0x0000000905077c24 */ /* 0x000fe2000f8e0203 */
[----:B------:R-:W1:Y:S01]  /*1dd0*/  LDCU UR24, c[0x0][0x5ac] ;  /* 0x0000b580ff1877ac */ /* 0x000e620008000800 */
[----:B--2---:R-:W-:Y:S01]  /*1de0*/  IMAD R6, R17, UR5, R6 ;  /* 0x0000000511067c24 */ /* 0x004fe2000f8e0206 */
[----:B------:R-:W2:Y:S01]  /*1df0*/  LDCU UR22, c[0x0][0x5b0] ;  /* 0x0000b600ff1677ac */ /* 0x000ea20008000800 */
[----:B------:R-:W1:Y:S01]  /*1e00*/  LDCU UR15, c[0x0][0x5cc] ;  /* 0x0000b980ff0f77ac */ /* 0x000e620008000800 */
[----:B------:R-:W1:Y:S01]  /*1e10*/  LDCU UR4, c[0x0][0x5ec] ;  /* 0x0000bd80ff0477ac */ /* 0x000e620008000800 */
[----:B------:R-:W1:Y:S01]  /*1e20*/  LDCU.64 UR20, c[0x0][0x5a0] ;  /* 0x0000b400ff1477ac */ /* 0x000e620008000a00 */
[----:B------:R-:W1:Y:S01]  /*1e30*/  LDCU.64 UR18, c[0x0][0x5d0] ;  /* 0x0000ba00ff1277ac */ /* 0x000e620008000a00 */
[----:B------:R-:W1:Y:S01]  /*1e40*/  LDCU.64 UR6, c[0x0][0x5f0] ;  /* 0x0000be00ff0677ac */ /* 0x000e620008000a00 */
[----:B------:R-:W-:Y:S01]  /*1e50*/  UMOV UR31, URZ ;  /* 0x000000ff001f7c82 */ /* 0x000fe20008000000 */
[----:B---34-:R-:W-:-:S05]  /*1e60*/  UMOV UR43, UR48 ;  /* 0x00000030002b7c82 */ /* 0x018fca0008000000 */
.L_x_29:
[----:B------:R-:W-:Y:S01]  /*1e70*/  @!P6 MOV R14, 0x3000 ;  /* 0x00003000000ee802 */ /* 0x000fe20000000f00 */
[----:B------:R-:W-:Y:S01]  /*1e80*/  ULEA UR37, UR43, UR45, 0x3 ;  /* 0x0000002d2b257291 */ /* 0x000fe2000f8e18ff */
[----:B---3--:R-:W-:Y:S11]  /*1e90*/  @P2 BRA `(.L_x_24) ;  /* 0x00000000000c2947 */ /* 0x008ff60003800000 */
[----:B------:R-:W-:Y:S04]  /*1ea0*/  SHF.L.U32 R15, R12, 0x1f, RZ ;  /* 0x0000001f0c0f7819 */ /* 0x000fe800000006ff */
[----:B------:R-:W3:Y:S02]  /*1eb0*/  SYNCS.PHASECHK.TRANS64.TRYWAIT P0, [UR37+0x88], R15 ;  /* 0x0000880fff0075a7 */ /* 0x000ee40008001125 */
[----:B---3--:R-:W-:Y:S05]  /*1ec0*/  @!P0 BRA `(.L_x_25) ;  /* 0x0000006c00288947 */ /* 0x008fea0003800000 */
.L_x_24:
[----:B------:R4:W-:Y:S01]  /*1ed0*/  @!P6 SYNCS.ARRIVE.TRANS64 RZ, [UR37], R14 ;  /* 0x0000000effffe9a7 */ /* 0x0009e20008000025 */
[----:B------:R-:W-:Y:S04]  /*1ee0*/  ULOP3.LUT UR5, UR47, 0x2, URZ, 0xfc, !UPT ;  /* 0x000000022f057892 */ /* 0x000fe8000f8efcff */
[----:B------:R-:W-:Y:S09]  /*1ef0*/  UISETP.NE.AND UP0, UPT, UR5, 0x2, UPT ;  /* 0x000000020500788c */ /* 0x000ff2000bf05270 */
[----:B------:R-:W-:Y:S05]  /*1f00*/  BRA.U UP0, `(.L_x_26) ;  /* 0x0000000100047547 */ /* 0x000fea000b800000 */
[----:B-12---:R-:W-:Y:S05]  /*1f10*/  BPT.TRAP 0x1 ;  /* 0x000000040000795c */ /* 0x006fea0000300000 */
.L_x_26:
[----:B------:R-:W-:Y:S04]  /*1f20*/  BSSY.RECONVERGENT B0, `(.L_x_27) ;  /* 0x0000003000007945 */ /* 0x000fe80003800200 */
[----:B------:R-:W-:Y:S05]  /*1f30*/  @P5 BRA `(.L_x_28) ;  /* 0x0000000000045947 */ /* 0x000fea0003800000 */
[----:B-12---:R-:W-:Y:S05]  /*1f40*/  BPT.TRAP 0x1 ;  /* 0x000000040000795c */ /* 0x006fea0000300000 */
.L_x_28:
[----:B-12---:R-:W-:Y:S05]  /*1f50*/  BSYNC.RECONVERGENT B0 ;  /* 0x0000000000007941 */ /* 0x006fea0003800200 */
.L_x_27:
[----:B------:R-:W-:Y:S02]  /*1f60*/  UIADD3 UR48, UPT, UPT, UR43, 0x1, URZ ;  /* 0x000000012b307890 */ /* 0x000fe4000fffe0ff */
[----:B------:R-:W-:Y:S02]  /*1f70*/  USHF.L.U32 UR39, UR31, 0x6, URZ ;  /* 0x000000061f277899 */ /* 0x000fe400080006ff */
[----:B------:R-:W-:Y:S02]  /*1f80*/  UISETP.NE.AND UP0, UPT, UR48, 0x11, UPT ;  /* 0x000000113000788c */ /* 0x000fe4000bf05270 */
[----:B------:R-:W-:Y:S02]  /*1f90*/  ULOP3.LUT UR5, UR39, UR23, URZ, 0xfc, !UPT ;  /* 0x0000001727057292 */ /* 0x000fe4000f8efcff */
[----:B------:R-:W-:Y:S02]  /*1fa0*/  USEL UR34, URZ, 0x1, UP0 ;  /* 0x00000001ff227887 */ /* 0x000fe40008000000 */
[----:B------:R-:W-:Y:S01]  /*1fb0*/  USEL UR48, UR48, URZ, UP0 ;  /* 0x000000ff30307287 */ /* 0x000fe20008000000 */
[----:B------:R-:W-:Y:S03]  /*1fc0*/  ELECT P0, URZ, PT ;  /* 0x0000000000ff782f */ /* 0x000fe60003800000 */
[----:B------:R-:W-:Y:S01]  /*1fd0*/  ULEA UR9, UR48, UR45, 0x3 ;  /* 0x0000002d30097291 */ /* 0x000fe2000f8e18ff */
[----:B------:R-:W-:Y:S01]  /*1fe0*/  LOP3.LUT R12, R12, UR34, RZ, 0x3c, !PT ;  /* 0x000000220c0c7c12 */ /* 0x000fe2000f8e3cff */
[----:B------:R-:W-:Y:S02]  /*1ff0*/  UIMAD.WIDE.U32 UR16, UR5, UR27, URZ ;  /* 0x0000001b051072a5 */ /* 0x000fe4000f8e00ff */
[----:B------:R-:W-:Y:S01]  /*2000*/  UISETP.NE.AND UP0, UPT, UR28, 0x1, UPT ;  /* 0x000000011c00788c */ /* 0x000fe2000bf05270 */
[----:B---3--:R-:W-:Y:S01]  /*2010*/  SHF.L.U32 R3, R12, 0x1f, RZ ;  /* 0x0000001f0c037819 */ /* 0x008fe200000006ff */
[----:B------:R-:W-:Y:S02]  /*2020*/  USHF.R.U32.HI UR16, URZ, UR25, UR17 ;  /* 0x00000019ff107299 */ /* 0x000fe40008011611 */
[----:B------:R-:W-:Y:S01]  /*2030*/  UISETP.NE.AND UP2, UPT, UR30, 0x1, UPT ;  /* 0x000000011e00788c */ /* 0x000fe2000bf45270 */
[----:B------:R1:W3:Y:S01]  /*2040*/  SYNCS.PHASECHK.TRANS64.TRYWAIT P2, [UR9+0x88], R3 ;  /* 0x00008803ff0075a7 */ /* 0x0002e20008041109 */
[----:B------:R-:W-:Y:S01]  /*2050*/  USEL UR16, UR5, UR16, !UP0 ;  /* 0x0000001005107287 */ /* 0x000fe2000c000000 */
[----:B----4-:R-:W-:Y:S01]  /*2060*/  @P0 IMAD.U32 R14, R7, 0x20, R2 ;  /* 0x00000020070e0824 */ /* 0x010fe200078e0002 */
[----:B------:R-:W-:Y:S02]  /*2070*/  UISETP.NE.AND UP0, UPT, UR29, 0x1, UPT ;  /* 0x000000011d00788c */ /* 0x000fe4000bf05270 */
[----:B------:R-:W-:Y:S01]  /*2080*/  UIMAD.WIDE.U32 UR32, UR16, UR20, URZ ;  /* 0x00000014102072a5 */ /* 0x000fe2000f8e00ff */
[----:B------:R-:W-:Y:S01]  /*2090*/  @P0 IMAD.U32 R14, R6, 0x400, R14 ;  /* 0x00000400060e0824 */ /* 0x000fe200078e000e */
[----:B------:R-:W-:Y:S02]  /*20a0*/  UIADD3 UR26, UPT, UPT, -UR16, URZ, URZ ;  /* 0x000000ff101a7290 */ /* 0x000fe4000fffe1ff */
[----:B------:R-:W-:Y:S02]  /*20b0*/  USHF.R.U32.HI UR17, URZ, UR21, UR33 ;  /* 0x00000015ff117299 */ /* 0x000fe40008011621 */
[----:B------:R-:W-:Y:S01]  /*20c0*/  UIADD3 UR34, UP1, UPT, UR54, 0x80, URZ ;  /* 0x0000008036227890 */ /* 0x000fe2000ff3e0ff */
[----:B------:R-:W-:Y:S01]  /*20d0*/  @P0 R2UR UR41, R14 ;  /* 0x000000000e2902ca */ /* 0x000fe200000e0000 */
[----:B------:R-:W-:Y:S02]  /*20e0*/  USEL UR17, UR16, UR17, !UP0 ;  /* 0x0000001110117287 */ /* 0x000fe4000c000000 */
[----:B------:R-:W-:Y:S02]  /*20f0*/  ULEA UR42, UR43, UR45, 0xc ;  /* 0x0000002d2b2a7291 */ /* 0x000fe4000f8e60ff */
[----:B------:R-:W-:Y:S02]  /*2100*/  UIMAD.WIDE.U32 UR32, UR17, UR24, URZ ;  /* 0x00000018112072a5 */ /* 0x000fe4000f8e00ff */
[----:B------:R-:W-:Y:S02]  /*2110*/  UIADD3 UR32, UPT, UPT, -UR17, URZ, URZ ;  /* 0x000000ff11207290 */ /* 0x000fe4000fffe1ff */
[----:B------:R-:W-:Y:S02]  /*2120*/  USHF.R.U32.HI UR14, URZ, UR22, UR33 ;  /* 0x00000016ff0e7299 */ /* 0x000fe40008011621 */
[----:B------:R-:W-:Y:S01]  /*2130*/  UIMAD UR5, UR28, UR26, UR5 ;  /* 0x0000001a1c0572a4 */ /* 0x000fe2000f8e0205 */
[----:B-1----:R-:W-:Y:S01]  /*2140*/  IMAD.MOV.U32 R3, RZ, RZ, 0x3 ;  /* 0x00000003ff037424 */ /* 0x002fe200078e00ff */
[----:B------:R-:W-:Y:S01]  /*2150*/  USEL UR14, UR17, UR14, !UP2 ;  /* 0x0000000e110e7287 */ /* 0x000fe2000d000000 */
[----:B------:R-:W-:Y:S01]  /*2160*/  IMAD.U32 R14, RZ, RZ, UR41 ;  /* 0x00000029ff0e7e24 */ /* 0x000fe2000f8e00ff */
[----:B------:R-:W-:Y:S02]  /*2170*/  UIADD3.X UR35, UPT, UPT, URZ, UR55, URZ, UP1, !UPT ;  /* 0x00000037ff237290 */ /* 0x000fe40008ffe4ff */
[----:B------:R-:W-:Y:S01]  /*2180*/  UIADD3 UR36, UPT, UPT, UR42, 0x4400, URZ ;  /* 0x000044002a247890 */ /* 0x000fe2000fffe0ff */
[----:B------:R-:W-:Y:S01]  /*2190*/  @P0 R2UR UR9, R3 ;  /* 0x00000000030902ca */ /* 0x000fe200000e0000 */
[----:B------:R-:W-:Y:S02]  /*21a0*/  UIADD3 UR26, UPT, UPT, -UR14, URZ, URZ ;  /* 0x000000ff0e1a7290 */ /* 0x000fe4000fffe1ff */
[----:B------:R-:W-:Y:S02]  /*21b0*/  UIMAD UR16, UR29, UR32, UR16 ;  /* 0x000000201d1072a4 */ /* 0x000fe4000f8e0210 */
[----:B------:R-:W-:Y:S02]  /*21c0*/  ULEA UR43, UR43, UR44, 0xd ;  /* 0x0000002c2b2b7291 */ /* 0x000fe4000f8e68ff */
[----:B------:R-:W-:Y:S02]  /*21d0*/  UIADD3 UR40, UP0, UPT, UR54, 0x180, URZ ;  /* 0x0000018036287890 */ /* 0x000fe4000ff1e0ff */
[----:B------:R-:W-:Y:S02]  /*21e0*/  UIMAD UR17, UR30, UR26, UR17 ;  /* 0x0000001a1e1172a4 */ /* 0x000fe4000f8e0211 */
[----:B------:R-:W-:Y:S02]  /*21f0*/  UIMAD UR11, UR5, UR15, UR4 ;  /* 0x0000000f050b72a4 */ /* 0x000fe4000f8e0204 */
[----:B------:R-:W-:Y:S01]  /*2200*/  UIMAD UR12, UR16, UR18, UR6 ;  /* 0x00000012100c72a4 */ /* 0x000fe2000f8e0206 */
[----:B------:R-:W-:Y:S01]  /*2210*/  IMAD.U32 R3, RZ, RZ, UR9 ;  /* 0x00000009ff037e24 */ /* 0x000fe2000f8e00ff */
[----:B------:R-:W-:Y:S01]  /*2220*/  UMOV UR56, 0x0 ;  /* 0x0000000000387882 */ /* 0x000fe20000000000 */
[----:B------:R-:W-:Y:S01]  /*2230*/  UMOV UR57, 0x10000000 ;  /* 0x1000000000397882 */ /* 0x000fe20000000000 */
[----:B------:R-:W-:Y:S01]  /*2240*/  UIADD3 UR8, UPT, UPT, UR45, 0x15400, UR43 ;  /* 0x000154002d087890 */ /* 0x000fe2000fffe02b */
[----:B------:R4:W-:Y:S01]  /*2250*/  UTMALDG.2D [UR36], [UR34], desc[UR56] ;  /* 0x00003824220075b4 */ /* 0x0009e20008009000 */
[----:B------:R-:W-:Y:S01]  /*2260*/  UIMAD UR13, UR17, UR19, UR7 ;  /* 0x00000013110d72a4 */ /* 0x000fe2000f8e0207 */
[----:B------:R-:W-:Y:S01]  /*2270*/  @P0 PRMT R3, R14, 0x5410, R3 ;  /* 0x000054100e030816 */ /* 0x000fe20000000003 */
[----:B------:R-:W-:Y:S01]  /*2280*/  UIADD3.X UR41, UPT, UPT, URZ, UR55, URZ, UP0, !UPT ;  /* 0x00000037ff297290 */ /* 0x000fe200087fe4ff */
[----:B------:R-:W-:Y:S02]  /*2290*/  UMOV UR9, UR37 ;  /* 0x0000002500097c82 */ /* 0x000fe40008000000 */
[----:B------:R-:W-:Y:S01]  /*22a0*/  @P0 R2UR UR42, R3 ;  /* 0x00000000032a02ca */ /* 0x000fe200000e0000 */
[----:B------:R-:W-:Y:S01]  /*22b0*/  UIADD3 UR31, UPT, UPT, UR31, 0x1, URZ ;  /* 0x000000011f1f7890 */ /* 0x000fe2000fffe0ff */
[----:B------:R-:W-:Y:S01]  /*22c0*/  UMOV UR26, UR46 ;  /* 0x0000002e001a7c82 */ /* 0x000fe20008000000 */
[----:B------:R-:W-:Y:S02]  /*22d0*/  UMOV UR43, UR48 ;  /* 0x00000030002b7c82 */ /* 0x000fe40008000000 */
[----:B------:R-:W-:Y:S08]  /*22e0*/  UISETP.NE.AND UP0, UPT, UR31, UR46, UPT ;  /* 0x0000002e1f00728c */ /* 0x000ff0000bf05270 */
[----:B------:R4:W-:Y:S02]  /*22f0*/  UTMALDG.5D.IM2COL.MULTICAST [UR8], [UR40], UR42 ;  /* 0x00000008280073b4 */ /* 0x0009e4000806082a */
[----:B----4-:R-:W-:Y:S05]  /*2300*/  BRA.U UP0, `(.L_x_29) ;  /* 0xfffffff900d87547 */ /* 0x010fea000b83ffff */
.L_x_23:
[----:B------:R-:W-:Y:S01]  /*2310*/  ULEA UR4, UR48, UR45, 0x3 ;  /* 0x0000002d30047291 */ /* 0x000fe2000f8e18ff */
[----:B------:R-:W-:Y:S01]  /*2320*/  SHF.L.U32 R2, R12, 0x1f, RZ ;  /* 0x0000001f0c027819 */ /* 0x000fe200000006ff */
[----:B------:R-:W-:Y:S01]  /*2330*/  @!P4 SYNCS.ARRIVE.TRANS64.A1T0 RZ, [UR45+0x138], RZ ;  /* 0x000138ffffffc9a7 */ /* 0x000fe2000810002d */
[----:B------:R-:W-:-:S06]  /*2340*/  UISETP.GT.AND UP0, UPT, UR53, UR52, UPT ;  /* 0x000000343500728c */ /* 0x000fcc000bf04270 */
[----:B------:R1:W2:Y:S03]  /*2350*/  SYNCS.PHASECHK.TRANS64.TRYWAIT P1, [UR4+0x88], R2 ;  /* 0x00008802ff0075a7 */ /* 0x0002a60008021104 */
[----:B------:R-:W-:Y:S05]  /*2360*/  BRA.U !UP0, `(.L_x_30) ;  /* 0x00000005087c7547 */ /* 0x000fea000b800000 */
[----:B-1----:R-:W1:Y:S01]  /*2370*/  LDC.64 R2, c[0x0][0x5f8] ;  /* 0x00017e00ff027b82 */ /* 0x002e620000000a00 */
[----:B------:R-:W4:Y:S01]  /*2380*/  LDCU UR5, c[0x0][0x5c8] ;  /* 0x0000b900ff0577ac */ /* 0x000f220008000800 */
[----:B------:R-:W1:Y:S06]  /*2390*/  LDCU.64 UR16, c[0x0][0x5c0] ;  /* 0x0000b800ff1077ac */ /* 0x000e6c0008000a00 */
[----:B------:R-:W4:Y:S01]  /*23a0*/  LDC R6, c[0x0][0x600] ;  /* 0x00018000ff067b82 */ /* 0x000f220000000800 */
[----:B------:R-:W1:Y:S01]  /*23b0*/  LDCU UR32, c[0x0][0x5a8] ;  /* 0x0000b500ff2077ac */ /* 0x000e620008000800 */
[----:B------:R-:W1:Y:S01]  /*23c0*/  LDCU UR31, c[0x0][0x59c] ;  /* 0x0000b380ff1f77ac */ /* 0x000e620008000800 */
[----:B------:R-:W1:Y:S01]  /*23d0*/  LDCU UR30, c[0x0][0x590] ;  /* 0x0000b200ff1e77ac */ /* 0x000e620008000800 */
[----:B------:R-:W1:Y:S02]  /*23e0*/  LDCU UR29, c[0x0][0x594] ;  /* 0x0000b280ff1d77ac */ /* 0x000e640008000800 */
[----:B-1----:R-:W-:Y:S01]  /*23f0*/  IMAD R2, R4, UR16, R2 ;  /* 0x0000001004027c24 */ /* 0x002fe2000f8e0202 */
[----:B------:R-:W1:Y:S01]  /*2400*/  LDCU UR28, c[0x0][0x598] ;  /* 0x0000b300ff1c77ac */ /* 0x000e620008000800 */
[----:B------:R-:W-:Y:S01]  /*2410*/  IMAD R3, R5, UR17, R3 ;  /* 0x0000001105037c24 */ /* 0x000fe2000f8e0203 */
[----:B------:R-:W1:Y:S01]  /*2420*/  LDCU UR27, c[0x0][0x5ac] ;  /* 0x0000b580ff1b77ac */ /* 0x000e620008000800 */
[----:B----4-:R-:W-:Y:S01]  /*2430*/  IMAD R6, R17, UR5, R6 ;  /* 0x0000000511067c24 */ /* 0x010fe2000f8e0206 */
[----:B------:R-:W4:Y:S01]  /*2440*/  LDCU UR15, c[0x0][0x5b0] ;  /* 0x0000b600ff0f77ac */ /* 0x000f220008000800 */
[----:B------:R-:W1:Y:S01]  /*2450*/  LDCU UR9, c[0x0][0x5cc] ;  /* 0x0000b980ff0977ac */ /* 0x000e620008000800 */
[----:B------:R-:W1:Y:S01]  /*2460*/  LDCU UR4, c[0x0][0x5ec] ;  /* 0x0000bd80ff0477ac */ /* 0x000e620008000800 */
[----:B------:R-:W1:Y:S01]  /*2470*/  LDCU.64 UR24, c[0x0][0x5a0] ;  /* 0x0000b400ff1877ac */ /* 0x000e620008000a00 */
[----:B------:R-:W1:Y:S01]  /*2480*/  LDCU.64 UR12, c[0x0][0x5d0] ;  /* 0x0000ba00ff0c77ac */ /* 0x000e620008000a00 */
[----:B------:R-:W1:Y:S01]  /*2490*/  LDCU.64 UR6, c[0x0][0x5f0] ;  /* 0x0000be00ff0677ac */ /* 0x000e620008000a00 */
[----:B------:R-:W-:Y:S01]  /*24a0*/  UIADD3 UR8, UPT, UPT, UR49, UR26, URZ ;  /* 0x0000001a31087290 */ /* 0x000fe2000fffe0ff */
[----:B------:R-:W-:-:S11]  /*24b0*/  UMOV UR60, UR48 ;  /* 0x00000030003c7c82 */ /* 0x000fd60008000000 */
.L_x_36:
[----:B------:R-:W-:Y:S01]  /*24c0*/  @!P6 MOV R5, 0x3000 ;  /* 0x000030000005e802 */ /* 0x000fe20000000f00 */
[----:B------:R-:W-:Y:S01]  /*24d0*/  ULEA UR41, UR60, UR45, 0x3 ;  /* 0x0000002d3c297291 */ /* 0x000fe2000f8e18ff */
[----:B--2---:R-:W-:Y:S11]  /*24e0*/  @P1 BRA `(.L_x_31) ;  /* 0x00000000000c1947 */ /* 0x004ff60003800000 */
[----:B------:R-:W-:Y:S04]  /*24f0*/  SHF.L.U32 R7, R12, 0x1f, RZ ;  /* 0x0000001f0c077819 */ /* 0x000fe800000006ff */
[----:B------:R-:W2:Y:S02]  /*2500*/  SYNCS.PHASECHK.TRANS64.TRYWAIT P0, [UR41+0x88], R7 ;  /* 0x00008807ff0075a7 */ /* 0x000ea40008001129 */
[----:B--2---:R-:W-:Y:S05]  /*2510*/  @!P0 BRA `(.L_x_32) ;  /* 0x0000006400ac8947 */ /* 0x004fea0003800000 */
.L_x_31:
[----:B------:R1:W-:Y:S01]  /*2520*/  @!P6 SYNCS.ARRIVE.TRANS64 RZ, [UR41], R5 ;  /* 0x00000005ffffe9a7 */ /* 0x0003e20008000029 */
[----:B------:R-:W-:Y:S04]  /*2530*/  ULOP3.LUT UR5, UR47, 0x2, URZ, 0xfc, !UPT ;  /* 0x000000022f057892 */ /* 0x000fe8000f8efcff */
[----:B------:R-:W-:Y:S09]  /*2540*/  UISETP.NE.AND UP0, UPT, UR5, 0x2, UPT ;  /* 0x000000020500788c */ /* 0x000ff2000bf05270 */
[----:B------:R-:W-:Y:S05]  /*2550*/  BRA.U UP0, `(.L_x_33) ;  /* 0x0000000100047547 */ /* 0x000fea000b800000 */
[----:B-1--4-:R-:W-:Y:S05]  /*2560*/  BPT.TRAP 0x1 ;  /* 0x000000040000795c */ /* 0x012fea0000300000 */
.L_x_33:
[----:B------:R-:W-:Y:S04]  /*2570*/  BSSY.RECONVERGENT B0, `(.L_x_34) ;  /* 0x0000003000007945 */ /* 0x000fe80003800200 */
[----:B------:R-:W-:Y:S05]  /*2580*/  @P5 BRA `(.L_x_35) ;  /* 0x0000000000045947 */ /* 0x000fea0003800000 */
[----:B-1--4-:R-:W-:Y:S05]  /*2590*/  BPT.TRAP 0x1 ;  /* 0x000000040000795c */ /* 0x012fea0000300000 */
.L_x_35:
[----:B-1--4-:R-:W-:Y:S05]  /*25a0*/  BSYNC.RECONVERGENT B0 ;  /* 0x0000000000007941 */ /* 0x012fea0003800200 */
.L_x_34:
        /* <DEDUP_REMOVED lines=11> */
[----:B--2---:R-:W-:Y:S01]  /*2660*/  SHF.L.U32 R4, R12, 0x1f, RZ ;  /* 0x0000001f0c047819 */ /* 0x004fe200000006ff */
[----:B------:R-:W-:Y:S02]  /*2670*/  USHF.R.U32.HI UR11, URZ, UR28, UR35 ;  /* 0x0000001cff0b7299 */ /* 0x000fe40008011623 */
[----:B------:R-:W-:Y:S01]  /*2680*/  UISETP.NE.AND UP2, UPT, UR32, 0x1, UPT ;  /* 0x000000012000788c */ /* 0x000fe2000bf45270 */
[----:B------:R1:W2:Y:S01]  /*2690*/  SYNCS.PHASECHK.TRANS64.TRYWAIT P1, [UR17+0x88], R4 ;  /* 0x00008804ff0075a7 */ /* 0x0002a20008021111 */
[----:B------:R-:W-:Y:S01]  /*26a0*/  USEL UR11, UR5, UR11, !UP0 ;  /* 0x0000000b050b7287 */ /* 0x000fe2000c000000 */
[----:B------:R-:W-:Y:S01]  /*26b0*/  @P0 IMAD.U32 R5, R3, 0x20, R2 ;  /* 0x0000002003050824 */ /* 0x000fe200078e0002 */
        /* <DEDUP_REMOVED lines=21> */
[----:B------:R-:W-:Y:S02]  /*2810*/  UIADD3 UR56, UP0, UPT, UR54, 0x180, URZ ;  /* 0x0000018036387890 */ /* 0x000fe4000ff1e0ff */
[----:B------:R-:W-:Y:S02]  /*2820*/  UIMAD UR14, UR32, UR33, UR14 ;  /* 0x00000021200e72a4 */ /* 0x000fe4000f8e020e */
[----:B------:R-:W-:Y:S02]  /*2830*/  UIMAD UR19, UR5, UR9, UR4 ;  /* 0x00000009051372a4 */ /* 0x000fe4000f8e0204 */
[----:B------:R-:W-:Y:S02]  /*2840*/  UIMAD UR20, UR11, UR12, UR6 ;  /* 0x0000000c0b1472a4 */ /* 0x000fe4000f8e0206 */
[----:B------:R-:W-:Y:S01]  /*2850*/  ULEA UR16, UR60, UR50, 0xd ;  /* 0x000000323c107291 */ /* 0x000fe2000f8e68ff */
[----:B------:R-:W-:Y:S01]  /*2860*/  IMAD.U32 R4, RZ, RZ, UR17 ;  /* 0x00000011ff047e24 */ /* 0x000fe2000f8e00ff */
[----:B------:R-:W-:Y:S01]  /*2870*/  UMOV UR58, 0x0 ;  /* 0x00000000003a7882 */ /* 0x000fe20000000000 */
[----:B------:R-:W-:Y:S01]  /*2880*/  UMOV UR59, 0x10000000 ;  /* 0x10000000003b7882 */ /* 0x000fe20000000000 */
[----:B------:R-:W-:Y:S01]  /*2890*/  UMOV UR42, UR38 ;  /* 0x00000026002a7c82 */ /* 0x000fe20008000000 */
[----:B------:R-:W-:Y:S01]  /*28a0*/  UIMAD UR21, UR14, UR13, UR7 ;  /* 0x0000000d0e1572a4 */ /* 0x000fe2000f8e0207 */
[----:B------:R1:W-:Y:S01]  /*28b0*/  UTMALDG.2D [UR40], [UR36], desc[UR58] ;  /* 0x00003a28240075b4 */ /* 0x0003e20008009000 */
[----:B------:R-:W-:Y:S01]  /*28c0*/  UIADD3.X UR57, UPT, UPT, URZ, UR55, URZ, UP0, !UPT ;  /* 0x00000037ff397290 */ /* 0x000fe200087fe4ff */
[----:B------:R-:W-:Y:S01]  /*28d0*/  @P0 PRMT R4, R5, 0x5410, R4 ;  /* 0x0000541005040816 */ /* 0x000fe20000000004 */
[----:B------:R-:W-:Y:S01]  /*28e0*/  UMOV UR17, UR41 ;  /* 0x0000002900117c82 */ /* 0x000fe20008000000 */
[----:B------:R-:W-:Y:S01]  /*28f0*/  UMOV UR18, UR10 ;  /* 0x0000000a00127c82 */ /* 0x000fe20008000000 */
[----:B------:R-:W-:Y:S01]  /*2900*/  UIADD3 UR26, UPT, UPT, UR26, 0x1, URZ ;  /* 0x000000011a1a7890 */ /* 0x000fe2000fffe0ff */
[----:B------:R-:W-:Y:S01]  /*2910*/  @P0 R2UR UR39, R4 ;  /* 0x00000000042702ca */ /* 0x000fe200000e0000 */
[----:B------:R-:W-:Y:S02]  /*2920*/  UMOV UR60, UR48 ;  /* 0x00000030003c7c82 */ /* 0x000fe40008000000 */
[----:B------:R-:W-:Y:S10]  /*2930*/  UISETP.NE.AND UP0, UPT, UR26, UR8, UPT ;  /* 0x000000081a00728c */ /* 0x000ff4000bf05270 */
[----:B------:R1:W-:Y:S02]  /*2940*/  UTMALDG.5D.IM2COL.MULTICAST [UR16], [UR56], UR39 ;  /* 0x00000010380073b4 */ /* 0x0003e40008060827 */
[----:B-1----:R-:W-:Y:S05]  /*2950*/  BRA.U UP0, `(.L_x_36) ;  /* 0xfffffff900d87547 */ /* 0x002fea000b83ffff */
.L_x_30:
[----:B------:R-:W-:Y:S01]  /*2960*/  SHF.L.U32 R3, R11, 0x1f, RZ ;  /* 0x0000001f0b037819 */ /* 0x000fe200000006ff */
[----:B------:R-:W-:-:S03]  /*2970*/  NOP ;  /* 0x0000000000007918 */ /* 0x000fc60000000000 */
[----:B------:R-:W4:Y:S02]  /*2980*/  SYNCS.PHASECHK.TRANS64.TRYWAIT P0, [UR45+0x140], R3 ;  /* 0x00014003ff0075a7 */ /* 0x000f24000800112d */
[----:B----4-:R-:W-:Y:S05]  /*2990*/  @!P0 BRA `(.L_x_37) ;  /* 0x0000006000a48947 */ /* 0x010fea0003800000 */
.L_x_122:
[----:B------:R-:W4:Y:S01]  /*29a0*/  LDS.128 R4, [UR45+0x180] ;  /* 0x0001802dff047984 */ /* 0x000f220008000c00 */
[----:B------:R-:W-:Y:S01]  /*29b0*/  UIADD3 UR4, UPT, UPT, UR45, 0x148, URZ ;  /* 0x000001482d047890 */ /* 0x000fe2000fffe0ff */
[----:B--2---:R-:W-:Y:S01]  /*29c0*/  ISETP.GE.AND P1, PT, R40, 0x1, PT ;  /* 0x000000012800780c */ /* 0x004fe20003f26270 */
[----:B------:R-:W-:Y:S01]  /*29d0*/  @!PT LDS RZ, [RZ] ;  /* 0x00000000fffff984 */ /* 0x000fe20000000800 */
[----:B------:R-:W-:Y:S01]  /*29e0*/  @!PT LDS RZ, [RZ] ;  /* 0x00000000fffff984 */ /* 0x000fe20000000800 */
[----:B------:R-:W-:Y:S01]  /*29f0*/  @!PT LDS RZ, [RZ] ;  /* 0x00000000fffff984 */ /* 0x000fe20000000800 */
[----:B------:R-:W-:Y:S01]  /*2a00*/  @!PT LDS RZ, [RZ] ;  /* 0x00000000fffff984 */ /* 0x000fe20000000800 */
[----:B------:R2:W-:Y:S06]  /*2a10*/  MEMBAR.ALL.CTA ;  /* 0x0000000000007992 */ /* 0x0005ec0000008000 */
[----:B--2---:R-:W2:Y:S01]  /*2a20*/  FENCE.VIEW.ASYNC.S ;  /* 0x00000000000073c6 */ /* 0x004ea20000000000 */
[----:B------:R-:W-:-:S09]  /*2a30*/  UPRMT UR4, URZ, 0x654, UR4 ;  /* 0x00000654ff047896 */ /* 0x000fd20008000004 */
[----:B--2---:R-:W-:Y:S01]  /*2a40*/  SYNCS.ARRIVE.TRANS64.RED.A1T0 RZ, [UR4], RZ ;  /* 0x000000ffffff79a7 */ /* 0x004fe20008100404 */
[----:B----4-:R-:W-:-:S13]  /*2a50*/  LOP3.LUT P0, RZ, R6, 0x1, RZ, 0xc0, !PT ;  /* 0x0000000106ff7812 */ /* 0x010fda000780c0ff */
[----:B------:R-:W-:Y:S02]  /*2a60*/  @P0 MOV R10, R4 ;  /* 0x00000004000a0202 */ /* 0x000fe40000000f00 */
[----:B------:R-:W-:Y:S01]  /*2a70*/  @P0 LOP3.LUT R8, R5, 0xffff, RZ, 0xc0, !PT ;  /* 0x0000ffff05080812 */ /* 0x000fe200078ec0ff */
[----:B------:R-:W-:Y:S06]  /*2a80*/  @!P1 BRA `(.L_x_38) ;  /* 0x0000000000b89947 */ /* 0x000fec0003800000 */
[----:B------:R-:W2:Y:S01]  /*2a90*/  LDC.64 R4, c[0x0][0xc18] ;  /* 0x00030600ff047b82 */ /* 0x000ea20000000a00 */
[----:B------:R-:W-:-:S07]  /*2aa0*/  ISETP.NE.AND P3, PT, R40, 0x1, PT ;  /* 0x000000012800780c */ /* 0x000fce0003f65270 */
[----:B------:R-:W4:Y:S08]  /*2ab0*/  LDC.64 R6, c[0x0][0xc10] ;  /* 0x00030400ff067b82 */ /* 0x000f300000000a00 */
[----:B------:R-:W3:Y:S08]  /*2ac0*/  LDC R14, c[0x0][0xc20] ;  /* 0x00030800ff0e7b82 */ /* 0x000ef00000000800 */
[----:B------:R-:W3:Y:S01]  /*2ad0*/  LDC R15, c[0x0][0xc0c] ;  /* 0x00030300ff0f7b82 */ /* 0x000ee20000000800 */
[----:B--2---:R-:W-:Y:S01]  /*2ae0*/  IMAD.HI.U32 R17, R0, R5, RZ ;  /* 0x0000000500117227 */ /* 0x004fe200078e00ff */
[----:B------:R-:W-:-:S03]  /*2af0*/  ISETP.NE.AND P1, PT, R4, 0x1, PT ;  /* 0x000000010400780c */ /* 0x000fc60003f25270 */
[----:B------:R-:W-:-:S03]  /*2b00*/  IMAD.HI.U32 R5, R8, R5, RZ ;  /* 0x0000000508057227 */ /* 0x000fc600078e00ff */
[----:B-1----:R-:W1:Y:S01]  /*2b10*/  LDC.64 R2, c[0x0][0xc28] ;  /* 0x00030a00ff027b82 */ /* 0x002e620000000a00 */
[----:B----4-:R-:W-:-:S04]  /*2b20*/  IMAD.HI.U32 R18, R9, R6, RZ ;  /* 0x0000000609127227 */ /* 0x010fc800078e00ff */
[----:B------:R-:W-:Y:S01]  /*2b30*/  IMAD.HI.U32 R19, R10, R6, RZ ;  /* 0x000000060a137227 */ /* 0x000fe200078e00ff */
[----:B------:R-:W-:Y:S02]  /*2b40*/  SHF.R.U32.HI R18, RZ, R7, R18 ;  /* 0x00000007ff127219 */ /* 0x000fe40000011612 */
[-C--:B---3--:R-:W-:Y:S02]  /*2b50*/  SHF.R.U32.HI R17, RZ, R14.reuse, R17 ;  /* 0x0000000eff117219 */ /* 0x088fe40000011611 */
[----:B------:R-:W-:Y:S02]  /*2b60*/  SHF.R.U32.HI R5, RZ, R14, R5 ;  /* 0x0000000eff057219 */ /* 0x000fe40000011605 */
[----:B------:R-:W-:Y:S02]  /*2b70*/  SEL R17, R0, R17, !P1 ;  /* 0x0000001100117207 */ /* 0x000fe40004800000 */
[----:B------:R-:W-:Y:S02]  /*2b80*/  SHF.R.U32.HI R19, RZ, R7, R19 ;  /* 0x00000007ff137219 */ /* 0x000fe40000011613 */
[----:B------:R-:W-:-:S02]  /*2b90*/  ISETP.NE.AND P2, PT, R15, 0x1, PT ;  /* 0x000000010f00780c */ /* 0x000fc40003f45270 */
[----:B------:R-:W-:Y:S02]  /*2ba0*/  SEL R5, R8, R5, !P1 ;  /* 0x0000000508057207 */ /* 0x000fe40004800000 */
[----:B------:R-:W-:Y:S02]  /*2bb0*/  SEL R18, R9, R18, !P2 ;  /* 0x0000001209127207 */ /* 0x000fe40005000000 */
[----:B------:R-:W-:Y:S01]  /*2bc0*/  SEL R19, R10, R19, !P2 ;  /* 0x000000130a137207 */ /* 0x000fe20005000000 */
[----:B-1----:R-:W-:-:S04]  /*2bd0*/  IMAD.HI.U32 R16, R17, R2, RZ ;  /* 0x0000000211107227 */ /* 0x002fc800078e00ff */
        /* <DEDUP_REMOVED lines=10> */
[----:B------:R-:W-:-:S04]  /*2c80*/  @!P1 IMAD.HI.U32 R7, R19, R2, RZ ;  /* 0x0000000213079227 */ /* 0x000fc800078e00ff */
[----:B------:R-:W-:Y:S01]  /*2c90*/  IMAD.MOV R2, RZ, RZ, -R6 ;  /* 0x000000ffff027224 */ /* 0x000fe200078e0a06 */
[----:B------:R-:W-:Y:S02]  /*2ca0*/  @!P1 SHF.R.U32.HI R3, RZ, R3, R7 ;  /* 0x00000003ff039219 */ /* 0x000fe40000011607 */
[----:B------:R-:W-:Y:S01]  /*2cb0*/  IADD3 R7, PT, PT, -R5, RZ, RZ ;  /* 0x000000ff05077210 */ /* 0x000fe20007ffe1ff */
[----:B------:R-:W-:Y:S01]  /*2cc0*/  IMAD R2, R40, R2, R5 ;  /* 0x0000000228027224 */ /* 0x000fe200078e0205 */
        /* <DEDUP_REMOVED lines=10> */
.L_x_38:
[----:B------:R-:W2:Y:S02]  /*2d70*/  LDCU UR4, c[0x0][0xc30] ;  /* 0x00018600ff0477ac */ /* 0x000ea40008000800 */
[----:B--2---:R-:W-:-:S09]  /*2d80*/  UISETP.NE.AND UP0, UPT, UR4, 0x1, UPT ;  /* 0x000000010400788c */ /* 0x004fd2000bf05270 */
[----:B------:R-:W-:Y:S05]  /*2d90*/  BRA.U UP0, `(.L_x_39) ;  /* 0x0000000100407547 */ /* 0x000fea000b800000 */
[----:B------:R-:W2:Y:S08]  /*2da0*/  LDC.64 R4, c[0x0][0xc10] ;  /* 0x00030400ff047b82 */ /* 0x000eb00000000a00 */
[----:B-1----:R-:W1:Y:S08]  /*2db0*/  LDC.64 R2, c[0x0][0xc18] ;  /* 0x00030600ff027b82 */ /* 0x002e700000000a00 */
[----:B------:R-:W4:Y:S08]  /*2dc0*/  LDC R6, c[0x0][0xc20] ;  /* 0x00030800ff067b82 */ /* 0x000f300000000800 */
[----:B------:R-:W3:Y:S01]  /*2dd0*/  LDC R7, c[0x0][0xc0c] ;  /* 0x00030300ff077b82 */ /* 0x000ee20000000800 */
[----:B--2---:R-:W-:-:S05]  /*2de0*/  IMAD.HI.U32 R4, R10, R4, RZ ;  /* 0x000000040a047227 */ /* 0x004fca00078e00ff */
[----:B------:R-:W-:Y:S01]  /*2df0*/  SHF.R.U32.HI R4, RZ, R5, R4 ;  /* 0x00000005ff047219 */ /* 0x000fe20000011604 */
[----:B-1----:R-:W-:Y:S01]  /*2e00*/  IMAD.HI.U32 R3, R8, R3, RZ ;  /* 0x0000000308037227 */ /* 0x002fe200078e00ff */
[----:B------:R-:W-:-:S04]  /*2e10*/  ISETP.NE.AND P1, PT, R2, 0x1, PT ;  /* 0x000000010200780c */ /* 0x000fc80003f25270 */
[----:B----4-:R-:W-:-:S04]  /*2e20*/  SHF.R.U32.HI R3, RZ, R6, R3 ;  /* 0x00000006ff037219 */ /* 0x010fc80000011603 */
[----:B------:R-:W-:Y:S02]  /*2e30*/  SEL R3, R8, R3, !P1 ;  /* 0x0000000308037207 */ /* 0x000fe40004800000 */
[----:B---3--:R-:W-:-:S04]  /*2e40*/  ISETP.NE.AND P2, PT, R7, 0x1, PT ;  /* 0x000000010700780c */ /* 0x008fc80003f45270 */
[----:B------:R-:W-:-:S05]  /*2e50*/  SEL R4, R10, R4, !P2 ;  /* 0x000000040a047207 */ /* 0x000fca0005000000 */
[----:B------:R-:W-:Y:S02]  /*2e60*/  IMAD.IADD R5, R3, 0x1, -R4 ;  /* 0x0000000103057824 */ /* 0x000fe400078e0a04 */
[----:B------:R-:W-:Y:S02]  /*2e70*/  IMAD.IADD R3, R4, 0x1, -R3 ;  /* 0x0000000104037824 */ /* 0x000fe400078e0a03 */
[----:B------:R-:W-:Y:S02]  /*2e80*/  IMAD R10, R5, R7, R10 ;  /* 0x00000007050a7224 */ /* 0x000fe400078e020a */
[----:B------:R-:W-:-:S07]  /*2e90*/  IMAD R8, R3, R2, R8 ;  /* 0x0000000203087224 */ /* 0x000fce00078e0208 */
.L_x_39:
[----:B------:R-:W-:Y:S01]  /*2ea0*/  PLOP3.LUT P4, PT, PT, PT, PT, 0x80, 0x8 ;  /* 0x000000000008781c */ /* 0x000fe20003f8f070 */
[----:B------:R-:W-:Y:S01]  /*2eb0*/  IMAD.IADD R15, R10, 0x1, R97 ;  /* 0x000000010a0f7824 */ /* 0x000fe200078e0261 */
[----:B------:R-:W-:Y:S01]  /*2ec0*/  LOP3.LUT R11, R11, 0x1, RZ, 0x3c, !PT ;  /* 0x000000010b0b7812 */ /* 0x000fe200078e3cff */
[----:B------:R-:W-:Y:S01]  /*2ed0*/  IMAD.IADD R14, R8, 0x1, R96 ;  /* 0x00000001080e7824 */ /* 0x000fe200078e0260 */
[----:B------:R-:W-:Y:S09]  /*2ee0*/  @P0 BRA `(.L_x_40) ;  /* 0xffffffe800240947 */ /* 0x000ff2000383ffff */
[----:B------:R-:W-:Y:S01]  /*2ef0*/  UIADD3 UR45, UPT, UPT, UR45, 0x88, URZ ;  /* 0x000000882d2d7890 */ /* 0x000fe2000fffe0ff */
[----:B-1----:R-:W-:-:S03]  /*2f00*/  SHF.L.U32 R2, R12, 0x1f, RZ ;  /* 0x0000001f0c027819 */ /* 0x002fc600000006ff */
[----:B------:R-:W-:-:S09]  /*2f10*/  ULEA UR4, UR48, UR45, 0x3 ;  /* 0x0000002d30047291 */ /* 0x000fd2000f8e18ff */
[----:B------:R-:W1:Y:S02]  /*2f20*/  SYNCS.PHASECHK.TRANS64.TRYWAIT P0, [UR4], R2 ;  /* 0x00000002ff0075a7 */ /* 0x000e640008001104 */
[----:B-1----:R-:W-:Y:S05]  /*2f30*/  @!P0 BRA `(.L_x_41) ;  /* 0x0000005c00548947 */ /* 0x002fea0003800000 */
.L_x_124:
[----:B------:R-:W-:-:S04]  /*2f40*/  UIADD3 UR5, UPT, UPT, UR48, 0x1, URZ ;  /* 0x0000000130057890 */ /* 0x000fc8000fffe0ff */
[----:B------:R-:W-:-:S04]  /*2f50*/  UISETP.NE.AND UP0, UPT, UR5, 0x11, UPT ;  /* 0x000000110500788c */ /* 0x000fc8000bf05270 */
[----:B------:R-:W-:Y:S02]  /*2f60*/  USEL UR6, URZ, 0x1, UP0 ;  /* 0x00000001ff067887 */ /* 0x000fe40008000000 */
[----:B------:R-:W-:-:S04]  /*2f70*/  USEL UR5, UR5, URZ, UP0 ;  /* 0x000000ff05057287 */ /* 0x000fc80008000000 */
[----:B------:R-:W-:Y:S01]  /*2f80*/  ULEA UR4, UR5, UR45, 0x3 ;  /* 0x0000002d05047291 */ /* 0x000fe2000f8e18ff */
[----:B-1----:R-:W-:-:S04]  /*2f90*/  LOP3.LUT R2, R12, UR6, RZ, 0x3c, !PT ;  /* 0x000000060c027c12 */ /* 0x002fc8000f8e3cff */
[----:B------:R-:W-:-:S04]  /*2fa0*/  SHF.L.U32 R3, R2, 0x1f, RZ ;  /* 0x0000001f02037819 */ /* 0x000fc800000006ff */
[----:B------:R-:W1:Y:S02]  /*2fb0*/  SYNCS.PHASECHK.TRANS64.TRYWAIT P0, [UR4], R3 ;  /* 0x00000003ff0075a7 */ /* 0x000e640008001104 */
[----:B-1----:R-:W-:Y:S05]  /*2fc0*/  @!P0 BRA `(.L_x_42) ;  /* 0x0000005c00488947 */ /* 0x002fea0003800000 */
.L_x_126:
[----:B------:R-:W-:-:S04]  /*2fd0*/  UIADD3 UR5, UPT, UPT, UR5, 0x1, URZ ;  /* 0x0000000105057890 */ /* 0x000fc8000fffe0ff */
[----:B------:R-:W-:-:S04]  /*2fe0*/  UISETP.NE.AND UP0, UPT, UR5, 0x11, UPT ;  /* 0x000000110500788c */ /* 0x000fc8000bf05270 */
[----:B------:R-:W-:Y:S02]  /*2ff0*/  USEL UR6, URZ, 0x1, UP0 ;  /* 0x00000001ff067887 */ /* 0x000fe40008000000 */
[----:B------:R-:W-:-:S04]  /*3000*/  USEL UR5, UR5, URZ, UP0 ;  /* 0x000000ff05057287 */ /* 0x000fc80008000000 */
[----:B------:R-:W-:Y:S01]  /*3010*/  ULEA UR4, UR5, UR45, 0x3 ;  /* 0x0000002d05047291 */ /* 0x000fe2000f8e18ff */
[----:B------:R-:W-:-:S04]  /*3020*/  LOP3.LUT R2, R2, UR6, RZ, 0x3c, !PT ;  /* 0x0000000602027c12 */ /* 0x000fc8000f8e3cff */
[----:B-1----:R-:W-:-:S04]  /*3030*/  SHF.L.U32 R3, R2, 0x1f, RZ ;  /* 0x0000001f02037819 */ /* 0x002fc800000006ff */
[----:B------:R-:W1:Y:S02]  /*3040*/  SYNCS.PHASECHK.TRANS64.TRYWAIT P0, [UR4], R3 ;  /* 0x00000003ff0075a7 */ /* 0x000e640008001104 */
[----:B-1----:R-:W-:Y:S05]  /*3050*/  @!P0 BRA `(.L_x_43) ;  /* 0x0000005c003c8947 */ /* 0x002fea0003800000 */
.L_x_128:
        /* <DEDUP_REMOVED lines=9> */
.L_x_130:
        /* <DEDUP_REMOVED lines=9> */
.L_x_132:
        /* <DEDUP_REMOVED lines=9> */
.L_x_134:
        /* <DEDUP_REMOVED lines=9> */
.L_x_136:
        /* <DEDUP_REMOVED lines=9> */
.L_x_138:
        /* <DEDUP_REMOVED lines=9> */
.L_x_140:
        /* <DEDUP_REMOVED lines=9> */
.L_x_142:
        /* <DEDUP_REMOVED lines=9> */
.L_x_144:
        /* <DEDUP_REMOVED lines=9> */
.L_x_146:
        /* <DEDUP_REMOVED lines=9> */
.L_x_148:
        /* <DEDUP_REMOVED lines=9> */
.L_x_150:
        /* <DEDUP_REMOVED lines=9> */
.L_x_152:
        /* <DEDUP_REMOVED lines=9> */
.L_x_154:
[----:B------:R-:W-:-:S04]  /*37b0*/  UIADD3 UR5, UPT, UPT, UR5, 0x1, URZ ;  /* 0x0000000105057890 */ /* 0x000fc8000fffe0ff */
[----:B------:R-:W-:-:S04]  /*37c0*/  UISETP.NE.AND UP0, UPT, UR5, 0x11, UPT ;  /* 0x000000110500788c */ /* 0x000fc8000bf05270 */
[----:B------:R-:W-:Y:S02]  /*37d0*/  USEL UR4, URZ, 0x1, UP0 ;  /* 0x00000001ff047887 */ /* 0x000fe40008000000 */
[----:B------:R-:W-:-:S04]  /*37e0*/  USEL UR5, UR5, URZ, UP0 ;  /* 0x000000ff05057287 */ /* 0x000fc80008000000 */
[----:B------:R-:W-:Y:S01]  /*37f0*/  ULEA UR5, UR5, UR45, 0x3 ;  /* 0x0000002d05057291 */ /* 0x000fe2000f8e18ff */
[----:B------:R-:W-:-:S04]  /*3800*/  LOP3.LUT R2, R2, UR4, RZ, 0x3c, !PT ;  /* 0x0000000402027c12 */ /* 0x000fc8000f8e3cff */
[----:B------:R-:W-:Y:S01]  /*3810*/  SHF.L.U32 R2, R2, 0x1f, RZ ;  /* 0x0000001f02027819 */ /* 0x000fe200000006ff */
[----:B-1----:R-:W-:-:S07]  /*3820*/  IMAD.U32 R0, RZ, RZ, UR5 ;  /* 0x00000005ff007e24 */ /* 0x002fce000f8e00ff */
.L_x_57:
[----:B-1----:R1:W2:Y:S02]  /*3830*/  SYNCS.PHASECHK.TRANS64.TRYWAIT P0, [R0+URZ], R2 ;  /* 0x00000002000075a7 */ /* 0x0022a400080011ff */
[----:B--2---:R-:W-:Y:S05]  /*3840*/  @!P0 NANOSLEEP.SYNCS 0x989680 ;  /* 0x009896800000895d */ /* 0x004fea0003900000 */
[----:B------:R-:W2:Y:S02]  /*3850*/  @!P0 SYNCS.PHASECHK.TRANS64 P0, [R0+URZ], R2 ;  /* 0x00000002000085a7 */ /* 0x000ea400080010ff */
[----:B--2---:R-:W-:Y:S05]  /*3860*/  @P0 EXIT ;  /* 0x000000000000094d */ /* 0x004fea0003800000 */
[----:B------:R-:W-:Y:S05]  /*3870*/  BRA `(.L_x_57) ;  /* 0xfffffffc00ec7947 */ /* 0x000fea000383ffff */
.L_x_22:
[----:B------:R-:W-:-:S04]  /*3880*/  UISETP.NE.AND UP1, UPT, UR48, URZ, UPT ;  /* 0x000000ff3000728c */ /* 0x000fc8000bf25270 */
[----:B------:R-:W-:-:S09]  /*3890*/  UISETP.NE.OR UP1, UPT, UR4, 0x1, UP1 ;  /* 0x000000010400788c */ /* 0x000fd20008f25670 */
[----:B------:R-:W-:Y:S05]  /*38a0*/  BRA.U UP1, `(.L_x_58) ;  /* 0x0000000101b07547 */ /* 0x000fea000b800000 */
[----:B------:R-:W-:Y:S01]  /*38b0*/  UMOV UR4, 0x400 ;  /* 0x0000040000047882 */ /* 0x000fe20000000000 */
[----:B------:R-:W-:Y:S01]  /*38c0*/  HFMA2 R2, -RZ, RZ, 0, 5.9604644775390625e-08 ;  /* 0x00000001ff027431 */ /* 0x000fe200000001ff */
[----:B------:R-:W-:Y:S01]  /*38d0*/  ULEA UR48, UR48, UR4, 0x18 ;  /* 0x0000000430307291 */ /* 0x000fe2000f8ec0ff */
[----:B------:R-:W-:Y:S01]  /*38e0*/  ISETP.GE.U32.AND P0, PT, R8, 0x2, PT ;  /* 0x000000020800780c */ /* 0x000fe20003f06070 */
[----:B------:R-:W-:Y:S02]  /*38f0*/  IMAD.MOV.U32 R3, RZ, RZ, RZ ;  /* 0x000000ffff037224 */ /* 0x000fe400078e00ff */
[----:B------:R-:W-:Y:S02]  /*3900*/  UIADD3 UR6, UPT, UPT, UR48, 0x148, URZ ;  /* 0x0000014830067890 */ /* 0x000fe4000fffe0ff */
[----:B------:R-:W-:Y:S02]  /*3910*/  UIADD3 UR7, UPT, UPT, UR48, 0x140, URZ ;  /* 0x0000014030077890 */ /* 0x000fe4000fffe0ff */
[----:B------:R-:W-:-:S12]  /*3920*/  UPRMT UR6, URZ, 0x654, UR6 ;  /* 0x00000654ff067896 */ /* 0x000fd80008000006 */
.L_x_61:
[----:B------:R-:W-:Y:S01]  /*3930*/  SHF.L.U32 R6, R2, 0x1f, RZ ;  /* 0x0000001f02067819 */ /* 0x000fe200000006ff */
[----:B------:R-:W-:Y:S02]  /*3940*/  IMAD.U32 R4, RZ, RZ, UR7 ;  /* 0x00000007ff047e24 */ /* 0x000fe4000f8e00ff */
[----:B------:R-:W-:Y:S01]  /*3950*/  @!P0 IMAD.MOV.U32 R5, RZ, RZ, 0x10 ;  /* 0x00000010ff058424 */ /* 0x000fe200078e00ff */
[----:B------:R-:W2:Y:S02]  /*3960*/  SYNCS.PHASECHK.TRANS64.TRYWAIT P1, [UR48+0x148], R6 ;  /* 0x00014806ff0075a7 */ /* 0x000ea40008021130 */
[----:B------:R-:W-:-:S04]  /*3970*/  PRMT R4, R8, 0x654, R4 ;  /* 0x0000065408047816 */ /* 0x000fc80000000004 */
[----:B------:R-:W-:Y:S01]  /*3980*/  SEL R0, R4, R0, !P0 ;  /* 0x0000000004007207 */ /* 0x000fe20004000000 */
[----:B--2---:R-:W-:Y:S06]  /*3990*/  @!P1 BRA `(.L_x_59) ;  /* 0x00000058003c9947 */ /* 0x004fec0003800000 */
.L_x_156:
[----:B------:R-:W-:Y:S01]  /*39a0*/  UIADD3 UR4, UPT, UPT, UR48, 0x180, URZ ;  /* 0x0000018030047890 */ /* 0x000fe2000fffe0ff */
[----:B------:R3:W-:Y:S01]  /*39b0*/  @!P0 SYNCS.ARRIVE.TRANS64.RED RZ, [R0+URZ], R5 ;  /* 0x0000000500ff89a7 */ /* 0x0007e200080004ff */
[----:B------:R-:W-:Y:S01]  /*39c0*/  UIADD3 UR5, UPT, UPT, UR48, 0x140, URZ ;  /* 0x0000014030057890 */ /* 0x000fe2000fffe0ff */
[----:B------:R-:W-:-:S08]  /*39d0*/  LOP3.LUT R2, R2, 0x1, RZ, 0x3c, !PT ;  /* 0x0000000102027812 */ /* 0x000fd000078e3cff */
[----:B------:R-:W-:Y:S06]  /*39e0*/  UGETNEXTWORKID.BROADCAST [UR4], [UR5] ;  /* 0x00000000040073ca */ /* 0x000fec0008000100 */
[----:B---3--:R-:W-:-:S04]  /*39f0*/  SHF.L.U32 R5, R3, 0x1f, RZ ;  /* 0x0000001f03057819 */ /* 0x008fc800000006ff */
[----:B------:R-:W3:Y:S02]  /*3a00*/  SYNCS.PHASECHK.TRANS64.TRYWAIT P1, [UR48+0x140], R5 ;  /* 0x00014005ff0075a7 */ /* 0x000ee40008021130 */
[----:B---3--:R-:W-:Y:S05]  /*3a10*/  @!P1 BRA `(.L_x_60) ;  /* 0x0000005800349947 */ /* 0x008fea0003800000 */
.L_x_158:
[----:B--2---:R-:W2:Y:S01]  /*3a20*/  LDS.128 R4, [UR48+0x180] ;  /* 0x00018030ff047984 */ /* 0x004ea20008000c00 */
[----:B------:R-:W-:Y:S01]  /*3a30*/  LOP3.LUT R3, R3, 0x1, RZ, 0x3c, !PT ;  /* 0x0000000103037812 */ /* 0x000fe200078e3cff */
[----:B------:R-:W-:Y:S01]  /*3a40*/  @!PT LDS RZ, [RZ] ;  /* 0x00000000fffff984 */ /* 0x000fe20000000800 */
[----:B------:R-:W-:Y:S01]  /*3a50*/  @!PT LDS RZ, [RZ] ;  /* 0x00000000fffff984 */ /* 0x000fe20000000800 */
[----:B------:R-:W-:Y:S01]  /*3a60*/  @!PT LDS RZ, [RZ] ;  /* 0x00000000fffff984 */ /* 0x000fe20000000800 */
[----:B------:R-:W-:Y:S01]  /*3a70*/  @!PT LDS RZ, [RZ] ;  /* 0x00000000fffff984 */ /* 0x000fe20000000800 */
[----:B------:R3:W-:Y:S06]  /*3a80*/  MEMBAR.ALL.CTA ;  /* 0x0000000000007992 */ /* 0x0007ec0000008000 */
[----:B---3--:R-:W3:Y:S02]  /*3a90*/  FENCE.VIEW.ASYNC.S ;  /* 0x00000000000073c6 */ /* 0x008ee40000000000 */
[----:B---3--:R-:W-:Y:S01]  /*3aa0*/  SYNCS.ARRIVE.TRANS64.RED.A1T0 RZ, [UR6], RZ ;  /* 0x000000ffffff79a7 */ /* 0x008fe20008100406 */
[----:B--2---:R-:W-:-:S13]  /*3ab0*/  LOP3.LUT P1, RZ, R6, 0x1, RZ, 0xc0, !PT ;  /* 0x0000000106ff7812 */ /* 0x004fda000782c0ff */
[----:B------:R-:W-:Y:S05]  /*3ac0*/  @P1 BRA `(.L_x_61) ;  /* 0xfffffffc00981947 */ /* 0x000fea000383ffff */
[----:B------:R-:W-:-:S04]  /*3ad0*/  SHF.L.U32 R0, R2, 0x1f, RZ ;  /* 0x0000001f02007819 */ /* 0x000fc800000006ff */
[----:B------:R-:W2:Y:S02]  /*3ae0*/  SYNCS.PHASECHK.TRANS64 P0, [UR48+0x148], R0 ;  /* 0x00014800ff0075a7 */ /* 0x000ea40008001030 */
[----:B-12---:R-:W-:Y:S05]  /*3af0*/  @P0 EXIT ;  /* 0x000000000000094d */ /* 0x006fea0003800000 */
[----:B------:R-:W-:-:S07]  /*3b00*/  MOV R0, UR48 ;  /* 0x0000003000007c02 */ /* 0x000fce0008000f00 */
.L_x_62:
[----:B-1----:R-:W-:-:S04]  /*3b10*/  SHF.L.U32 R3, R2, 0x1f, RZ ;  /* 0x0000001f02037819 */ /* 0x002fc800000006ff */
[----:B------:R1:W2:Y:S03]  /*3b20*/  SYNCS.PHASECHK.TRANS64.TRYWAIT P0, [R0+URZ+0x148], R3 ;  /* 0x00014803000075a7 */ /* 0x0002a600080011ff */
[----:B--2---:R-:W-:Y:S05]  /*3b30*/  @!P0 NANOSLEEP.SYNCS 0x989680 ;  /* 0x009896800000895d */ /* 0x004fea0003900000 */
[----:B------:R-:W2:Y:S02]  /*3b40*/  @!P0 SYNCS.PHASECHK.TRANS64 P0, [R0+URZ+0x148], R3 ;  /* 0x00014803000085a7 */ /* 0x000ea400080010ff */
[----:B--2---:R-:W-:Y:S05]  /*3b50*/  @P0 EXIT ;  /* 0x000000000000094d */ /* 0x004fea0003800000 */
[----:B------:R-:W-:Y:S05]  /*3b60*/  BRA `(.L_x_62) ;  /* 0xfffffffc00e87947 */ /* 0x000fea000383ffff */
.L_x_58:
[----:B------:R-:W-:Y:S05]  /*3b70*/  BRA.U UP4, `(.L_x_63) ;  /* 0x0000000d04447547 */ /* 0x000fea000b800000 */
[----:B------:R-:W-:Y:S01]  /*3b80*/  UMOV UR4, 0x40 ;  /* 0x0000004000047882 */ /* 0x000fe20000000000 */
[----:B------:R-:W-:Y:S01]  /*3b90*/  NOP ;  /* 0x0000000000007918 */ /* 0x000fe20000000000 */
[----:B------:R-:W-:Y:S01]  /*3ba0*/  ULEA UR4, UR48, UR4, 0x18 ;  /* 0x0000000430047291 */ /* 0x000fe2000f8ec0ff */
[----:B------:R-:W-:Y:S02]  /*3bb0*/  UMOV UR5, 0x400 ;  /* 0x0000040000057882 */ /* 0x000fe40000000000 */
[----:B------:R-:W-:-:S06]  /*3bc0*/  ULEA UR48, UR48, UR5, 0x18 ;  /* 0x0000000530307291 */ /* 0x000fcc000f8ec0ff */
[----:B------:R-:W2:Y:S02]  /*3bd0*/  LDS.U8 R2, [UR4+0x1c] ;  /* 0x00001c04ff027984 */ /* 0x000ea40008000000 */
[----:B--2---:R-:W-:-:S13]  /*3be0*/  ISETP.NE.AND P0, PT, R2, RZ, PT ;  /* 0x000000ff0200720c */ /* 0x004fda0003f05270 */
[----:B------:R-:W-:Y:S05]  /*3bf0*/  @P0 BRA `(.L_x_64) ;  /* 0x0000000000580947 */ /* 0x000fea0003800000 */
[----:B------:R-:W-:-:S13]  /*3c00*/  ELECT P0, URZ, PT ;  /* 0x0000000000ff782f */ /* 0x000fda0003800000 */
[----:B------:R-:W-:Y:S05]  /*3c10*/  @!P0 BRA `(.L_x_65) ;  /* 0x0000000000608947 */ /* 0x000fea0003800000 */
[----:B------:R-:W-:Y:S01]  /*3c20*/  UMOV UR5, 0x10 ;  /* 0x0000001000057882 */ /* 0x000fe20000000000 */
[----:B------:R-:W-:Y:S01]  /*3c30*/  HFMA2 R2, -RZ, RZ, 0, 5.9604644775390625e-08 ;  /* 0x00000001ff027431 */ /* 0x000fe200000001ff */
[----:B------:R-:W-:-:S03]  /*3c40*/  MOV R3, 0xffff ;  /* 0x0000ffff00037802 */ /* 0x000fc60000000f00 */
[----:B------:R-:W-:Y:S04]  /*3c50*/  DEPBAR.LE SB2, 0x36 ;  /* 0x0000ad800000791a */ /* 0x000fe80000000000 */
[----:B------:R-:W2:Y:S02]  /*3c60*/  UTCATOMSWS.FIND_AND_SET.ALIGN UP0, UR5, UR5 ;  /* 0x00000005000575e3 */ /* 0x000ea40008000800 */
[----:B--2---:R-:W-:Y:S01]  /*3c70*/  MOV R4, UR5 ;  /* 0x0000000500047c02 */ /* 0x004fe20008000f00 */
[----:B------:R-:W-:Y:S06]  /*3c80*/  BRA.U UP0, `(.L_x_66) ;  /* 0x0000000100187547 */ /* 0x000fec000b800000 */
.L_x_67:
[----:B------:R-:W-:Y:S05]  /*3c90*/  NANOSLEEP 0x64 ;  /* 0x000000640000795d */ /* 0x000fea0003800000 */
[----:B------:R-:W-:-:S05]  /*3ca0*/  UMOV UR5, 0x10 ;  /* 0x0000001000057882 */ /* 0x000fca0000000000 */
[----:B------:R-:W-:Y:S04]  /*3cb0*/  DEPBAR.LE SB2, 0x36 ;  /* 0x0000ad800000791a */ /* 0x000fe80000000000 */
[----:B------:R-:W2:Y:S02]  /*3cc0*/  UTCATOMSWS.FIND_AND_SET.ALIGN UP0, UR5, UR5 ;  /* 0x00000005000575e3 */ /* 0x000ea40008000800 */
[----:B--2---:R-:W-:Y:S01]  /*3cd0*/  MOV R4, UR5 ;  /* 0x0000000500047c02 */ /* 0x004fe20008000f00 */
[----:B------:R-:W-:Y:S05]  /*3ce0*/  BRA.U !UP0, `(.L_x_67) ;  /* 0xfffffffd08e87547 */ /* 0x000fea000b83ffff */
.L_x_66:
[-C--:B------:R-:W-:Y:S02]  /*3cf0*/  SHF.L.U32 R3, R3, R4.reuse, RZ ;  /* 0x0000000403037219 */ /* 0x080fe400000006ff */
[----:B------:R-:W-:Y:S01]  /*3d00*/  SHF.L.U32 R2, R2, R4, RZ ;  /* 0x0000000402027219 */ /* 0x000fe200000006ff */
[----:B------:R-:W-:Y:S02]  /*3d10*/  IMAD.SHL.U32 R4, R4, 0x20, RZ ;  /* 0x0000002004047824 */ /* 0x000fe400078e00ff */
[----:B------:R2:W-:Y:S04]  /*3d20*/  ATOMS.OR RZ, [UR4+0x14], R3 ;  /* 0x00001403ffff798c */ /* 0x0005e8000b000004 */
[----:B------:R2:W-:Y:S04]  /*3d30*/  ATOMS.OR RZ, [UR4+0x18], R2 ;  /* 0x00001802ffff798c */ /* 0x0005e8000b000004 */
[----:B------:R2:W-:Y:S01]  /*3d40*/  STS [UR48+0x190], R4 ;  /* 0x00019004ff007988 */ /* 0x0005e20008000830 */
[----:B------:R-:W-:Y:S05]  /*3d50*/  BRA `(.L_x_65) ;  /* 0x0000000000107947 */ /* 0x000fea0003800000 */
.L_x_64:
[----:B------:R-:W-:-:S05]  /*3d60*/  MOV R2, 0xffffffff ;  /* 0xffffffff00027802 */ /* 0x000fca0000000f00 */
[----:B------:R2:W-:Y:S02]  /*3d70*/  STS [UR48+0x190], R2 ;  /* 0x00019002ff007988 */ /* 0x0005e40008000830 */
[----:B--2---:R-:W-:Y:S02]  /*3d80*/  MOV R2, 0x3da0 ;  /* 0x00003da000027802 */ /* 0x004fe40000000f00 */
[----:B-1---5:R-:W-:Y:S05]  /*3d90*/  CALL.REL.NOINC `($__internal_1_$__cuda_sm10x_tcgen05_guardrail_trap_phase_invalid_during_alloc) ;  /* 0x0000005800bc7944 */ /* 0x022fea0003c00000 */
.L_x_65:
[----:B------:R-:W-:Y:S05]  /*3da0*/  WARPSYNC.ALL ;  /* 0x0000000000007948 */ /* 0x000fea0003800000 */
[----:B------:R-:W3:Y:S01]  /*3db0*/  S2UR UR7, SR_CgaCtaId ;  /* 0x00000000000779c3 */ /* 0x000ee20000008800 */
[----:B------:R-:W-:Y:S01]  /*3dc0*/  UMOV UR4, 0x400 ;  /* 0x0000040000047882 */ /* 0x000fe20000000000 */
[----:B------:R-:W-:-:S06]  /*3dd0*/  NOP ;  /* 0x0000000000007918 */ /* 0x000fcc0000000000 */
[----:B------:R-:W-:Y:S06]  /*3de0*/  BAR.ARV 0x6, 0xa0 ;  /* 0x0182800000007b1d */ /* 0x000fec0000002000 */
[----:B------:R-:W4:Y:S01]  /*3df0*/  LDCU UR5, c[0x0][0x394] ;  /* 0x00007280ff0577ac */ /* 0x000f220008000800 */
[----:B------:R-:W-:Y:S01]  /*3e00*/  LOP3.LUT R0, R0, 0xffff, RZ, 0xc0, !PT ;  /* 0x0000ffff00007812 */ /* 0x000fe200078ec0ff */
[----:B------:R-:W-:Y:S02]  /*3e10*/  IMAD.MOV.U32 R9, RZ, RZ, 0x1 ;  /* 0x00000001ff097424 */ /* 0x000fe400078e00ff */
[----:B------:R-:W-:Y:S01]  /*3e20*/  IMAD.MOV.U32 R8, RZ, RZ, RZ ;  /* 0x000000ffff087224 */ /* 0x000fe200078e00ff */
[----:B------:R-:W-:Y:S01]  /*3e30*/  R2UR UR10, R0 ;  /* 0x00000000000a72ca */ /* 0x000fe200000e0000 */
[----:B--2---:R-:W-:Y:S01]  /*3e40*/  IMAD.MOV.U32 R3, RZ, RZ, RZ ;  /* 0x000000ffff037224 */ /* 0x004fe200078e00ff */
[----:B------:R-:W-:Y:S01]  /*3e50*/  UMOV UR17, URZ ;  /* 0x000000ff00117c82 */ /* 0x000fe20008000000 */
[----:B------:R-:W-:Y:S01]  /*3e60*/  UMOV UR16, URZ ;  /* 0x000000ff00107c82 */ /* 0x000fe20008000000 */
[----:B------:R-:W-:Y:S01]  /*3e70*/  UMOV UR22, 0x0 ;  /* 0x0000000000167882 */ /* 0x000fe20000000000 */
[----:B---3--:R-:W-:Y:S01]  /*3e80*/  ULEA UR7, UR7, UR4, 0x18 ;  /* 0x0000000407077291 */ /* 0x008fe2000f8ec0ff */
[----:B------:R-:W2:Y:S03]  /*3e90*/  LDCU UR4, c[0x0][0x394] ;  /* 0x00007280ff0477ac */ /* 0x000ea60008000800 */
[----:B------:R-:W-:-:S02]  /*3ea0*/  UIADD3 UR19, UPT, UPT, UR7, 0x4400, URZ ;  /* 0x0000440007137890 */ /* 0x000fc4000fffe0ff */
[----:B----4-:R-:W-:-:S03]  /*3eb0*/  UIADD3 UR5, UPT, UPT, UR5, 0x3f, URZ ;  /* 0x0000003f05057890 */ /* 0x010fc6000fffe0ff */
[----:B------:R-:W3:Y:S01]  /*3ec0*/  LDS R2, [UR7+0x190] ;  /* 0x00019007ff027984 */ /* 0x000ee20008000800 */
[----:B------:R-:W-:Y:S02]  /*3ed0*/  UIADD3 UR18, UPT, UPT, UR7, 0x15400, URZ ;  /* 0x0001540007127890 */ /* 0x000fe4000fffe0ff */
[----:B------:R-:W-:Y:S02]  /*3ee0*/  USHF.R.S32.HI UR6, URZ, 0x1f, UR5 ;  /* 0x0000001fff067899 */ /* 0x000fe40008011405 */
[----:B------:R-:W-:Y:S02]  /*3ef0*/  USHF.R.U32.HI UR19, URZ, 0x4, UR19 ;  /* 0x00000004ff137899 */ /* 0x000fe40008011613 */
[----:B------:R-:W-:Y:S02]  /*3f00*/  ULEA.HI UR6, UR6, UR5, URZ, 0x6 ;  /* 0x0000000506067291 */ /* 0x000fe4000f8f30ff */
[----:B------:R-:W-:Y:S02]  /*3f10*/  UIADD3 UR5, UPT, UPT, UR7, 0x148, URZ ;  /* 0x0000014807057890 */ /* 0x000fe4000fffe0ff */
[----:B------:R-:W-:-:S02]  /*3f20*/  USHF.R.S32.HI UR6, URZ, 0x6, UR6 ;  /* 0x00000006ff067899 */ /* 0x000fc40008011406 */
[----:B------:R-:W-:Y:S02]  /*3f30*/  USHF.R.U32.HI UR18, URZ, 0x4, UR18 ;  /* 0x00000004ff127899 */ /* 0x000fe40008011612 */
[----:B------:R-:W-:Y:S02]  /*3f40*/  UISETP.LT.AND UP0, UPT, UR6, 0x1, UPT ;  /* 0x000000010600788c */ /* 0x000fe4000bf01270 */
[----:B------:R-:W-:Y:S02]  /*3f50*/  UPRMT UR5, URZ, 0x654, UR5 ;  /* 0x00000654ff057896 */ /* 0x000fe40008000005 */
[----:B------:R-:W-:Y:S02]  /*3f60*/  USEL UR11, UR6, 0x1, !UP0 ;  /* 0x00000001060b7887 */ /* 0x000fe4000c000000 */
[----:B------:R-:W-:Y:S02]  /*3f70*/  ULOP3.LUT UR19, UR19, 0x3fff, URZ, 0xc0, !UPT ;  /* 0x00003fff13137892 */ /* 0x000fe4000f8ec0ff */
[----:B------:R-:W-:-:S02]  /*3f80*/  ULOP3.LUT UR18, UR18, 0x3fff, URZ, 0xc0, !UPT ;  /* 0x00003fff12127892 */ /* 0x000fc4000f8ec0ff */
[----:B------:R-:W-:Y:S02]  /*3f90*/  UIADD3 UR11, UPT, UPT, -UR11, URZ, URZ ;  /* 0x000000ff0b0b7290 */ /* 0x000fe4000fffe1ff */
[----:B--2---:R-:W-:Y:S01]  /*3fa0*/  UISETP.GE.AND UP3, UPT, UR4, 0x1, UPT ;  /* 0x000000010400788c */ /* 0x004fe2000bf66270 */
[----:B------:R-:W-:Y:S01]  /*3fb0*/  UMOV UR23, 0x4218010 ;  /* 0x0421801000177882 */ /* 0x000fe20000000000 */
[----:B------:R-:W-:Y:S01]  /*3fc0*/  UMOV UR20, 0x0 ;  /* 0x0000000000147882 */ /* 0x000fe20000000000 */
[----:B------:R-:W-:Y:S01]  /*3fd0*/  UMOV UR21, 0x4218010 ;  /* 0x0421801000157882 */ /* 0x000fe20000000000 */
[C---:B---3--:R-:W-:Y:S01]  /*3fe0*/  VIADD R5, R2.reuse, 0x80 ;  /* 0x0000008002057836 */ /* 0x048fe20000000000 */
[----:B------:R-:W-:-:S04]  /*3ff0*/  LOP3.LUT R4, R2, 0xffff, RZ, 0xc0, !PT ;  /* 0x0000ffff02047812 */ /* 0x000fc800078ec0ff */
[----:B------:R-:W-:-:S05]  /*4000*/  LOP3.LUT R5, R5, 0xffff, RZ, 0xc0, !PT ;  /* 0x0000ffff05057812 */ /* 0x000fca00078ec0ff */
[----:B------:R2:W-:Y:S02]  /*4010*/  STL.64 [R1], R4 ;  /* 0x0000000401007387 */ /* 0x0005e40000100a00 */
.L_x_74:
[----:B--2---:R-:W-:-:S04]  /*4020*/  SHF.L.U32 R4, R8, 0x1f, RZ ;  /* 0x0000001f08047819 */ /* 0x004fc800000006ff */
[----:B------:R-:W2:Y:S02]  /*4030*/  SYNCS.PHASECHK.TRANS64.TRYWAIT P0, [UR7+0x140], R4 ;  /* 0x00014004ff0075a7 */ /* 0x000ea40008001107 */
[----:B--23--:R-:W-:Y:S05]  /*4040*/  @!P0 BRA `(.L_x_68) ;  /* 0x0000005000c08947 */ /* 0x00cfea0003800000 */
.L_x_160:
[----:B--2---:R-:W2:Y:S01]  /*4050*/  LDS.128 R4, [UR7+0x180] ;  /* 0x00018007ff047984 */ /* 0x004ea20008000c00 */
[----:B------:R-:W-:Y:S01]  /*4060*/  ULEA UR9, UR17, UR7, 0x3 ;  /* 0x0000000711097291 */ /* 0x000fe2000f8e18ff */
[----:B------:R-:W-:Y:S01]  /*4070*/  SHF.L.U32 R0, R9, 0x1f, RZ ;  /* 0x0000001f09007819 */ /* 0x000fe200000006ff */
[----:B------:R-:W-:Y:S01]  /*4080*/  @!PT LDS RZ, [RZ] ;  /* 0x00000000fffff984 */ /* 0x000fe20000000800 */
[----:B------:R-:W-:Y:S01]  /*4090*/  @!PT LDS RZ, [RZ] ;  /* 0x00000000fffff984 */ /* 0x000fe20000000800 */
[----:B------:R-:W-:Y:S01]  /*40a0*/  @!PT LDS RZ, [RZ] ;  /* 0x00000000fffff984 */ /* 0x000fe20000000800 */
[----:B------:R-:W-:Y:S01]  /*40b0*/  @!PT LDS RZ, [RZ] ;  /* 0x00000000fffff984 */ /* 0x000fe20000000800 */
[----:B------:R3:W-:Y:S06]  /*40c0*/  MEMBAR.ALL.CTA ;  /* 0x0000000000007992 */ /* 0x0007ec0000008000 */
[----:B---3--:R-:W3:Y:S02]  /*40d0*/  FENCE.VIEW.ASYNC.S ;  /* 0x00000000000073c6 */ /* 0x008ee40000000000 */
[----:B---3--:R-:W-:Y:S01]  /*40e0*/  SYNCS.ARRIVE.TRANS64.RED.A1T0 RZ, [UR5], RZ ;  /* 0x000000ffffff79a7 */ /* 0x008fe20008100405 */
[----:B------:R-:W3:Y:S01]  /*40f0*/  SYNCS.PHASECHK.TRANS64.TRYWAIT P0, [UR9+0x160], R0 ;  /* 0x00016000ff0075a7 */ /* 0x000ee20008001109 */
[----:B--2---:R-:W-:Y:S01]  /*4100*/  LOP3.LUT P2, RZ, R6, 0x1, RZ, 0xc0, !PT ;  /* 0x0000000106ff7812 */ /* 0x004fe2000784c0ff */
[----:B---3--:R-:W-:-:S12]  /*4110*/  @!P0 BRA `(.L_x_69) ;  /* 0x0000005000a48947 */ /* 0x008fd80003800000 */
.L_x_162:
[----:B------:R-:W-:Y:S05]  /*4120*/  BRA.U !UP3, `(.L_x_70) ;  /* 0x000000010bc87547 */ /* 0x000fea000b800000 */
[----:B--2---:R-:W-:Y:S01]  /*4130*/  IMAD.U32 R0, RZ, RZ, UR17 ;  /* 0x00000011ff007e24 */ /* 0x004fe2000f8e00ff */
[----:B------:R-:W-:-:S04]  /*4140*/  ULEA UR4, UR16, UR7, 0x3 ;  /* 0x0000000710047291 */ /* 0x000fc8000f8e18ff */
[----:B------:R-:W-:-:S05]  /*4150*/  LEA R0, R0, R1, 0x2 ;  /* 0x0000000100007211 */ /* 0x000fca00078e10ff */
[----:B------:R2:W5:Y:S01]  /*4160*/  LDL R4, [R0] ;  /* 0x0000000000047983 */ /* 0x0005620000100800 */
[----:B------:R-:W-:Y:S01]  /*4170*/  UPLOP3.LUT UP4, UPT, UPT, UPT, UPT, 0x40, 0x4 ;  /* 0x000000000004789c */ /* 0x000fe20003f8e870 */
[----:B------:R-:W-:Y:S01]  /*4180*/  UMOV UR15, UR11 ;  /* 0x0000000b000f7c82 */ /* 0x000fe20008000000 */
[----:B------:R-:W-:Y:S01]  /*4190*/  UMOV UR14, UR6 ;  /* 0x00000006000e7c82 */ /* 0x000fe20008000000 */
[----:B------:R-:W-:Y:S01]  /*41a0*/  UMOV UR13, UR16 ;  /* 0x00000010000d7c82 */ /* 0x000fe20008000000 */
[----:B--2---:R-:W-:-:S04]  /*41b0*/  SHF.L.U32 R0, R3, 0x1f, RZ ;  /* 0x0000001f03007819 */ /* 0x004fc800000006ff */
[----:B------:R2:W3:Y:S03]  /*41c0*/  SYNCS.PHASECHK.TRANS64.TRYWAIT P1, [UR4], R0 ;  /* 0x00000000ff0075a7 */ /* 0x0004e60008021104 */
.L_x_73:
[----:B------:R-:W-:Y:S02]  /*41d0*/  UIADD3 UR15, UPT, UPT, UR15, 0x1, URZ ;  /* 0x000000010f0f7890 */ /* 0x000fe4000fffe0ff */
[----:B----4-:R-:W-:Y:S02]  /*41e0*/  ULEA UR8, UR13, UR7, 0x3 ;  /* 0x000000070d087291 */ /* 0x010fe4000f8e18ff */
[----:B------:R-:W-:Y:S01]  /*41f0*/  UISETP.NE.AND UP0, UPT, UR15, URZ, UPT ;  /* 0x000000ff0f00728c */ /* 0x000fe2000bf05270 */
[----:B--23--:R-:W-:Y:S10]  /*4200*/  @P1 BRA `(.L_x_71) ;  /* 0x00000000000c1947 */ /* 0x00cff40003800000 */
[----:B------:R-:W-:Y:S04]  /*4210*/  SHF.L.U32 R5, R3, 0x1f, RZ ;  /* 0x0000001f03057819 */ /* 0x000fe800000006ff */
[----:B------:R-:W3:Y:S02]  /*4220*/  SYNCS.PHASECHK.TRANS64.TRYWAIT P0, [UR8], R5 ;  /* 0x00000005ff0075a7 */ /* 0x000ee40008001108 */
[----:B---3--:R-:W-:Y:S05]  /*4230*/  @!P0 BRA `(.L_x_72) ;  /* 0x0000005000748947 */ /* 0x008fea0003800000 */
.L_x_71:
[----:B------:R-:W-:Y:S01]  /*4240*/  UISETP.NE.AND UP1, UPT, UR14, 0x1, UPT ;  /* 0x000000010e00788c */ /* 0x000fe2000bf25270 */
[----:B------:R-:W-:Y:S01]  /*4250*/  PLOP3.LUT P1, PT, PT, PT, PT, 0x80, 0x8 ;  /* 0x000000000008781c */ /* 0x000fe20003f2f070 */
[----:B------:R-:W-:Y:S02]  /*4260*/  UIADD3 UR16, UPT, UPT, UR13, 0x1, URZ ;  /* 0x000000010d107890 */ /* 0x000fe4000fffe0ff */
[----:B------:R-:W-:Y:S02]  /*4270*/  ULEA UR24, UR13, UR18, 0x9 ;  /* 0x000000120d187291 */ /* 0x000fe4000f8e48ff */
[----:B------:R-:W-:Y:S01]  /*4280*/  UISETP.NE.AND UP2, UPT, UR16, 0x11, UPT ;  /* 0x000000111000788c */ /* 0x000fe2000bf45270 */
[----:B------:R-:W-:Y:S01]  /*4290*/  PLOP3.LUT P0, PT, PT, PT, UP1, 0x80, 0x8 ;  /* 0x000000000008781c */ /* 0x000fe20003f0f018 */
[----:B------:R-:W-:Y:S02]  /*42a0*/  ULEA UR26, UR13, UR19, 0x8 ;  /* 0x000000130d1a7291 */ /* 0x000fe4000f8e40ff */
[----:B------:R-:W-:Y:S02]  /*42b0*/  USEL UR12, URZ, 0x1, UP2 ;  /* 0x00000001ff0c7887 */ /* 0x000fe40009000000 */
[----:B------:R-:W-:Y:S02]  /*42c0*/  USEL UR16, UR16, URZ, UP2 ;  /* 0x000000ff10107287 */ /* 0x000fe40009000000 */
[----:B------:R-:W-:Y:S02]  /*42d0*/  UIADD3 UR28, UPT, UPT, UR24, 0x100, URZ ;  /* 0x00000100181c7890 */ /* 0x000fe4000fffe0ff */
[----:B------:R-:W-:Y:S01]  /*42e0*/  @UP1 ULEA UR4, UR16, UR7, 0x3 ;  /* 0x0000000710041291 */ /* 0x000fe2000f8e18ff */
[----:B------:R-:W-:Y:S01]  /*42f0*/  LOP3.LUT R3, R3, UR12, RZ, 0x3c, !PT ;  /* 0x0000000c03037c12 */ /* 0x000fe2000f8e3cff */
[----:B------:R-:W-:Y:S02]  /*4300*/  UIADD3 UR30, UPT, UPT, UR26, 0x80, URZ ;  /* 0x000000801a1e7890 */ /* 0x000fe4000fffe0ff */
[----:B------:R-:W-:Y:S01]  /*4310*/  UIADD3 UR8, UPT, UPT, UR8, 0x88, URZ ;  /* 0x0000008808087890 */ /* 0x000fe2000fffe0ff */
[----:B--2---:R-:W-:Y:S01]  /*4320*/  @P0 SHF.L.U32 R0, R3, 0x1f, RZ ;  /* 0x0000001f03000819 */ /* 0x004fe200000006ff */
[----:B------:R-:W-:Y:S01]  /*4330*/  UMOV UR25, 0x40004040 ;  /* 0x4000404000197882 */ /* 0x000fe20000000000 */
[----:B------:R-:W-:Y:S01]  /*4340*/  UMOV UR27, 0x80004020 ;  /* 0x80004020001b7882 */ /* 0x000fe20000000000 */
[----:B------:R-:W-:Y:S01]  /*4350*/  UMOV UR29, 0x40004040 ;  /* 0x40004040001d7882 */ /* 0x000fe20000000000 */
[----:B------:R4:W2:Y:S01]  /*4360*/  @P0 SYNCS.PHASECHK.TRANS64.TRYWAIT P1, [UR4], R0 ;  /* 0x00000000ff0005a7 */ /* 0x0008a20008021104 */
[----:B------:R-:W-:Y:S11]  /*4370*/  ELECT P0, URZ, PT ;  /* 0x0000000000ff782f */ /* 0x000ff60003800000 */
[----:B------:R-:W-:Y:S02]  /*4380*/  @!UPT UIADD3 URZ, UPT, UPT, URZ, URZ, URZ ;  /* 0x000000fffffff290 */ /* 0x000fe4000fffe0ff */
[C---:B-----5:R-:W-:Y:S02]  /*4390*/  @P0 R2UR.BROADCAST UR12, R4.reuse ;  /* 0x00000000040c02ca */ /* 0x060fe400008e0000 */
[----:B------:R-:W-:Y:S11]  /*43a0*/  ELECT P0, URZ, PT ;  /* 0x0000000000ff782f */ /* 0x000ff60003800000 */
[----:B------:R-:W-:Y:S02]  /*43b0*/  @!UPT UIADD3 URZ, UPT, UPT, URZ, URZ, URZ ;  /* 0x000000fffffff290 */ /* 0x000fe4000fffe0ff */
[----:B------:R-:W-:Y:S01]  /*43c0*/  @P0 R2UR.BROADCAST UR4, R4 ;  /* 0x00000000040402ca */ /* 0x000fe200008e0000 */
[----:B------:R-:W-:Y:S01]  /*43d0*/  UIADD3 UR14, UPT, UPT, UR14, -0x1, URZ ;  /* 0xffffffff0e0e7890 */ /* 0x000fe2000fffe0ff */
[----:B------:R-:W-:Y:S01]  /*43e0*/  UMOV UR31, 0x80004020 ;  /* 0x80004020001f7882 */ /* 0x000fe20000000000 */
[----:B------:R-:W-:Y:S01]  /*43f0*/  UMOV UR13, UR16 ;  /* 0x00000010000d7c82 */ /* 0x000fe20008000000 */
[----:B------:R4:W-:Y:S01]  /*4400*/  UTCQMMA gdesc[UR26], gdesc[UR24], tmem[UR12], tmem[UR22], idesc[UR23], UP4 ;  /* 0x00ff16181a0075ea */ /* 0x0009e2000a00030c */
[----:B------:R-:W-:Y:S08]  /*4410*/  UPLOP3.LUT UP4, UPT, UPT, UPT, UPT, 0x80, 0x8 ;  /* 0x000000000008789c */ /* 0x000ff00003f8f070 */
[----:B------:R4:W-:Y:S01]  /*4420*/  UTCQMMA gdesc[UR30], gdesc[UR28], tmem[UR4], tmem[UR20], idesc[UR21], UPT ;  /* 0x00ff141c1e0075ea */ /* 0x0009e2000b800304 */
[----:B------:R4:W-:Y:S01]  /*4430*/  UTCBAR.MULTICAST [UR8], URZ, UR10 ;  /* 0x000000ff080073e9 */ /* 0x0009e2000800080a */
[----:B------:R-:W-:Y:S05]  /*4440*/  BRA.U UP0, `(.L_x_73) ;  /* 0xfffffffd00607547 */ /* 0x000fea000b83ffff */
.L_x_70:
[----:B------:R-:W-:Y:S01]  /*4450*/  UIADD3 UR17, UPT, UPT, UR17, 0x1, URZ ;  /* 0x0000000111117890 */ /* 0x000fe2000fffe0ff */
[----:B------:R-:W-:Y:S01]  /*4460*/  LOP3.LUT R8, R8, 0x1, RZ, 0x3c, !PT ;  /* 0x0000000108087812 */ /* 0x000fe200078e3cff */
[----:B------:R-:W-:Y:S02]  /*4470*/  UIADD3 UR9, UPT, UPT, UR9, 0x150, URZ ;  /* 0x0000015009097890 */ /* 0x000fe4000fffe0ff */
[----:B------:R-:W-:-:S04]  /*4480*/  UISETP.NE.AND UP0, UPT, UR17, 0x2, UPT ;  /* 0x000000021100788c */ /* 0x000fc8000bf05270 */
[----:B----4-:R-:W-:Y:S02]  /*4490*/  USEL UR4, URZ, 0x1, UP0 ;  /* 0x00000001ff047887 */ /* 0x010fe40008000000 */
[----:B------:R-:W-:Y:S01]  /*44a0*/  USEL UR17, UR17, URZ, UP0 ;  /* 0x000000ff11117287 */ /* 0x000fe20008000000 */
[----:B------:R3:W-:Y:S03]  /*44b0*/  UTCBAR [UR9], URZ ;  /* 0x000000ff090073e9 */ /* 0x0007e600080000ff */
[----:B------:R-:W-:Y:S01]  /*44c0*/  LOP3.LUT R9, R9, UR4, RZ, 0x3c, !PT ;  /* 0x0000000409097c12 */ /* 0x000fe2000f8e3cff */
[----:B------:R-:W-:Y:S07]  /*44d0*/  @P2 BRA `(.L_x_74) ;  /* 0xfffffff800d02947 */ /* 0x000fee000383ffff */
[----:B------:R-:W4:Y:S01]  /*44e0*/  S2UR UR4, SR_CgaCtaId ;  /* 0x00000000000479c3 */ /* 0x000f220000008800 */
[----:B------:R-:W-:Y:S01]  /*44f0*/  ELECT P0, URZ, PT ;  /* 0x0000000000ff782f */ /* 0x000fe20003800000 */
[----:B--2---:R-:W-:Y:S01]  /*4500*/  IMAD.MOV.U32 R0, RZ, RZ, 0x1 ;  /* 0x00000001ff007424 */ /* 0x004fe200078e00ff */
[----:B------:R-:W-:Y:S01]  /*4510*/  UIADD3 UR7, UPT, UPT, UR7, 0x160, URZ ;  /* 0x0000016007077890 */ /* 0x000fe2000fffe0ff */
[----:B------:R-:W-:Y:S01]  /*4520*/  SHF.L.U32 R3, R9, 0x1f, RZ ;  /* 0x0000001f09037819 */ /* 0x000fe200000006ff */
[----:B------:R-:W-:-:S03]  /*4530*/  UMOV UR5, 0x40 ;  /* 0x0000004000057882 */ /* 0x000fc60000000000 */
[----:B------:R-:W-:Y:S01]  /*4540*/  UVIRTCOUNT.DEALLOC.SMPOOL 0x80 ;  /* 0x000000800000784c */ /* 0x000fe20000000000 */
[----:B----4-:R-:W-:Y:S02]  /*4550*/  ULEA UR4, UR4, UR5, 0x18 ;  /* 0x0000000504047291 */ /* 0x010fe4000f8ec0ff */
[----:B------:R-:W-:-:S07]  /*4560*/  ULEA UR5, UR17, UR7, 0x3 ;  /* 0x0000000711057291 */ /* 0x000fce000f8e18ff */
[----:B------:R2:W-:Y:S02]  /*4570*/  @P0 STS.U8 [UR4+0x1c], R0 ;  /* 0x00001c00ff000988 */ /* 0x0005e40008000004 */
[----:B------:R-:W4:Y:S02]  /*4580*/  SYNCS.PHASECHK.TRANS64.TRYWAIT P0, [UR5], R3 ;  /* 0x00000003ff0075a7 */ /* 0x000f240008001105 */
[----:B--2-4-:R-:W-:Y:S05]  /*4590*/  @!P0 BRA `(.L_x_75) ;  /* 0x0000004c00b48947 */ /* 0x014fea0003800000 */
.L_x_165:
[----:B------:R-:W-:-:S04]  /*45a0*/  UIADD3 UR6, UPT, UPT, UR17, 0x1, URZ ;  /* 0x0000000111067890 */ /* 0x000fc8000fffe0ff */
[----:B------:R-:W-:-:S04]  /*45b0*/  UISETP.NE.AND UP0, UPT, UR6, 0x2, UPT ;  /* 0x000000020600788c */ /* 0x000fc8000bf05270 */
[----:B------:R-:W-:Y:S02]  /*45c0*/  USEL UR5, URZ, 0x1, UP0 ;  /* 0x00000001ff057887 */ /* 0x000fe40008000000 */
[----:B------:R-:W-:-:S04]  /*45d0*/  USEL UR6, UR6, URZ, UP0 ;  /* 0x000000ff06067287 */ /* 0x000fc80008000000 */
[----:B------:R-:W-:Y:S01]  /*45e0*/  ULEA UR6, UR6, UR7, 0x3 ;  /* 0x0000000706067291 */ /* 0x000fe2000f8e18ff */
[----:B--2---:R-:W-:-:S04]  /*45f0*/  LOP3.LUT R3, R9, UR5, RZ, 0x3c, !PT ;  /* 0x0000000509037c12 */ /* 0x004fc8000f8e3cff */
[----:B------:R-:W-:-:S04]  /*4600*/  SHF.L.U32 R3, R3, 0x1f, RZ ;  /* 0x0000001f03037819 */ /* 0x000fc800000006ff */
[----:B------:R-:W2:Y:S02]  /*4610*/  SYNCS.PHASECHK.TRANS64.TRYWAIT P0, [UR6], R3 ;  /* 0x00000003ff0075a7 */ /* 0x000ea40008001106 */
[----:B--2---:R-:W-:Y:S05]  /*4620*/  @!P0 BRA `(.L_x_76) ;  /* 0x0000004c00a88947 */ /* 0x004fea0003800000 */
.L_x_167:
[----:B------:R-:W-:Y:S01]  /*4630*/  NOP ;  /* 0x0000000000007918 */ /* 0x000fe20000000000 */
[----:B--2---:R-:W2:Y:S01]  /*4640*/  LDS R0, [UR4+0x14] ;  /* 0x00001404ff007984 */ /* 0x004ea20008000800 */
[----:B------:R-:W-:Y:S01]  /*4650*/  LOP3.LUT R3, R2, 0xffff, RZ, 0xc0, !PT ;  /* 0x0000ffff02037812 */ /* 0x000fe200078ec0ff */
[----:B------:R-:W-:-:S03]  /*4660*/  IMAD.MOV.U32 R2, RZ, RZ, 0xffff ;  /* 0x0000ffffff027424 */ /* 0x000fc600078e00ff */
[----:B------:R-:W-:-:S04]  /*4670*/  SHF.R.U32.HI R3, RZ, 0x5, R3 ;  /* 0x00000005ff037819 */ /* 0x000fc80000011603 */
[----:B------:R-:W-:-:S04]  /*4680*/  SHF.L.U32 R2, R2, R3, RZ ;  /* 0x0000000302027219 */ /* 0x000fc800000006ff */
[----:B--2---:R-:W-:-:S04]  /*4690*/  LOP3.LUT R0, R0, R2, RZ, 0xc0, !PT ;  /* 0x0000000200007212 */ /* 0x004fc800078ec0ff */
[----:B------:R-:W-:Y:S01]  /*46a0*/  ISETP.NE.AND P0, PT, R0, R2, PT ;  /* 0x000000020000720c */ /* 0x000fe20003f05270 */
[----:B------:R-:W-:-:S05]  /*46b0*/  IMAD.MOV.U32 R0, RZ, RZ, 0x1 ;  /* 0x00000001ff007424 */ /* 0x000fca00078e00ff */
[----:B------:R-:W-:-:S07]  /*46c0*/  SHF.L.U32 R0, R0, R3, RZ ;  /* 0x0000000300007219 */ /* 0x000fce00000006ff */
[----:B------:R-:W-:Y:S05]  /*46d0*/  @P0 BRA `(.L_x_77) ;  /* 0x00000000005c0947 */ /* 0x000fea0003800000 */
[----:B------:R-:W2:Y:S02]  /*46e0*/  LDS R3, [UR4+0x18] ;  /* 0x00001804ff037984 */ /* 0x000ea40008000800 */
[----:B--2---:R-:W-:-:S04]  /*46f0*/  LOP3.LUT R3, R3, R0, RZ, 0xc0, !PT ;  /* 0x0000000003037212 */ /* 0x004fc800078ec0ff */
[----:B------:R-:W-:-:S13]  /*4700*/  ISETP.NE.AND P0, PT, R3, R0, PT ;  /* 0x000000000300720c */ /* 0x000fda0003f05270 */
[----:B------:R-:W-:Y:S05]  /*4710*/  @P0 BRA `(.L_x_78) ;  /* 0x0000000000400947 */ /* 0x000fea0003800000 */
[----:B------:R-:W-:Y:S01]  /*4720*/  R2UR UR8, R2 ;  /* 0x00000000020872ca */ /* 0x000fe200000e0000 */
[----:B------:R-:W2:Y:S01]  /*4730*/  S2R R3, SR_LANEID ;  /* 0x0000000000037919 */ /* 0x000ea20000000000 */
[----:B------:R-:W-:Y:S01]  /*4740*/  LOP3.LUT R0, RZ, R0, RZ, 0x33, !PT ;  /* 0x00000000ff007212 */ /* 0x000fe200078e33ff */
[----:B------:R-:W-:Y:S02]  /*4750*/  VOTEU.ANY UR7, UPT, PT ;  /* 0x0000000000077886 */ /* 0x000fe400038e0100 */
[----:B------:R-:W-:Y:S01]  /*4760*/  UFLO.U32 UR7, UR7 ;  /* 0x00000007000772bd */ /* 0x000fe200080e0000 */
[----:B------:R-:W4:Y:S07]  /*4770*/  REDUX UR5, R0 ;  /* 0x00000000000573c4 */ /* 0x000f2e0000000000 */
[----:B------:R-:W-:-:S06]  /*4780*/  ULOP3.LUT UR8, URZ, UR8, URZ, 0x33, !UPT ;  /* 0x00000008ff087292 */ /* 0x000fcc000f8e33ff */
[----:B------:R-:W-:-:S04]  /*4790*/  IMAD.U32 R2, RZ, RZ, UR8 ;  /* 0x00000008ff027e24 */ /* 0x000fc8000f8e00ff */
[----:B------:R-:W1:Y:S02]  /*47a0*/  REDUX UR6, R2 ;  /* 0x00000000020673c4 */ /* 0x000e640000000000 */
[----:B------:R1:W-:Y:S01]  /*47b0*/  UTCATOMSWS.AND URZ, UR8 ;  /* 0x0000000800ff79e3 */ /* 0x0003e20008000000 */
[----:B----4-:R-:W-:Y:S01]  /*47c0*/  IMAD.U32 R0, RZ, RZ, UR5 ;  /* 0x00000005ff007e24 */ /* 0x010fe2000f8e00ff */
[----:B--2---:R-:W-:Y:S01]  /*47d0*/  ISETP.EQ.U32.AND P0, PT, R3, UR7, PT ;  /* 0x0000000703007c0c */ /* 0x004fe2000bf02070 */
[----:B-1----:R-:W-:-:S12]  /*47e0*/  IMAD.U32 R2, RZ, RZ, UR6 ;  /* 0x00000006ff027e24 */ /* 0x002fd8000f8e00ff */
[----:B------:R1:W-:Y:S04]  /*47f0*/  @P0 ATOMS.AND RZ, [UR4+0x14], R2 ;  /* 0x00001402ffff098c */ /* 0x0003e8000a800004 */
[----:B------:R1:W-:Y:S01]  /*4800*/  @P0 ATOMS.AND RZ, [UR4+0x18], R0 ;  /* 0x00001800ffff098c */ /* 0x0003e2000a800004 */
[----:B------:R-:W-:Y:S05]  /*4810*/  BRA `(.L_x_79) ;  /* 0x0000000000147947 */ /* 0x000fea0003800000 */
.L_x_78:
[----:B------:R-:W-:Y:S02]  /*4820*/  MOV R2, 0x4840 ;  /* 0x0000484000027802 */ /* 0x000fe40000000f00 */
[----:B-1-3-5:R-:W-:Y:S05]  /*4830*/  CALL.REL.NOINC `($__internal_0_$__cuda_sm10x_tcgen05_guardrail_trap_col_being_dealloced_not_returned_by_alloc) ;  /* 0x0000005000087944 */ /* 0x02afea0003c00000 */
[----:B------:R-:W-:Y:S05]  /*4840*/  BRA `(.L_x_79) ;  /* 0x0000000000087947 */ /* 0x000fea0003800000 */
.L_x_77:
[----:B------:R-:W-:Y:S02]  /*4850*/  MOV R2, 0x4870 ;  /* 0x0000487000027802 */ /* 0x000fe40000000f00 */
[----:B-1-3-5:R-:W-:Y:S05]  /*4860*/  CALL.REL.NOINC `($__internal_2_$__cuda_sm10x_tcgen05_guardrail_trap_unallocated_columns_being_dealloced) ;  /* 0x0000005000147944 */ /* 0x02afea0003c00000 */
.L_x_79:
[----:B------:R-:W-:Y:S01]  /*4870*/  NOP ;  /* 0x0000000000007918 */ /* 0x000fe20000000000 */
[----:B---3--:R-:W-:Y:S05]  /*4880*/  EXIT ;  /* 0x000000000000794d */ /* 0x008fea0003800000 */
.L_x_63:
[----:B------:R-:W2:Y:S01]  /*4890*/  LDC R112, c[0x0][0x384] ;  /* 0x0000e100ff707b82 */ /* 0x000ea20000000800 */
[----:B------:R-:W-:Y:S01]  /*48a0*/  UISETP.NE.OR UP6, UPT, UR4, 0x3, !UP6 ;  /* 0x000000030400788c */ /* 0x000fe2000f7c5670 */
[----:B--2---:R-:W-:-:S08]  /*48b0*/  IADD3 R112, PT, PT, R112, 0x7f, RZ ;  /* 0x0000007f70707810 */ /* 0x004fd00007ffe0ff */
[----:B------:R-:W-:Y:S05]  /*48c0*/  BRA.U UP6, `(.L_x_80) ;  /* 0x0000001106907547 */ /* 0x000fea000b800000 */
[----:B------:R-:W2:Y:S01]  /*48d0*/  LDC R19, c[0x0][0x38c] ;  /* 0x0000e300ff137b82 */ /* 0x000ea20000000800 */
[----:B------:R-:W3:Y:S01]  /*48e0*/  LDCU.64 UR6, c[0x0][0x988] ;  /* 0x00013100ff0677ac */ /* 0x000ee20008000a00 */
[----:B------:R-:W-:Y:S01]  /*48f0*/  SHF.R.S32.HI R30, RZ, 0x1f, R112 ;  /* 0x0000001fff1e7819 */ /* 0x000fe20000011470 */
[----:B------:R-:W-:Y:S01]  /*4900*/  IMAD.MOV.U32 R29, RZ, RZ, 0x1 ;  /* 0x00000001ff1d7424 */ /* 0x000fe200078e00ff */
[----:B------:R-:W4:Y:S02]  /*4910*/  LDCU.64 UR4, c[0x0][0x990] ;  /* 0x00013200ff0477ac */ /* 0x000f240008000a00 */
[----:B------:R-:W-:Y:S01]  /*4920*/  LEA.HI R30, R30, R112, RZ, 0x7 ;  /* 0x000000701e1e7211 */ /* 0x000fe200078f38ff */
[----:B------:R-:W-:Y:S01]  /*4930*/  IMAD.MOV.U32 R28, RZ, RZ, RZ ;  /* 0x000000ffff1c7224 */ /* 0x000fe200078e00ff */
[----:B------:R-:W1:Y:S01]  /*4940*/  LDC R24, c[0x0][0x388] ;  /* 0x0000e200ff187b82 */ /* 0x000e620000000800 */
[----:B------:R-:W-:Y:S01]  /*4950*/  UMOV UR17, 0x400 ;  /* 0x0000040000117882 */ /* 0x000fe20000000000 */
[----:B------:R-:W-:Y:S01]  /*4960*/  IMAD.MOV.U32 R27, RZ, RZ, 0x1000 ;  /* 0x00001000ff1b7424 */ /* 0x000fe200078e00ff */
[----:B------:R-:W-:Y:S01]  /*4970*/  ULEA UR17, UR48, UR17, 0x18 ;  /* 0x0000001130117291 */ /* 0x000fe2000f8ec0ff */
[----:B------:R-:W-:Y:S01]  /*4980*/  SHF.R.S32.HI R30, RZ, 0x7, R30 ;  /* 0x00000007ff1e7819 */ /* 0x000fe2000001141e */
[----:B------:R-:W-:-:S02]  /*4990*/  USEL UR18, URZ, 0x1, UP5 ;  /* 0x00000001ff127887 */ /* 0x000fc4000a800000 */
[----:B------:R-:W-:Y:S01]  /*49a0*/  UIADD3 UR20, UPT, UPT, UR17, 0x118, URZ ;  /* 0x0000011811147890 */ /* 0x000fe2000fffe0ff */
[----:B------:R-:W1:Y:S01]  /*49b0*/  LDC R0, c[0x0][0xc30] ;  /* 0x00030c00ff007b82 */ /* 0x000e620000000800 */
[----:B------:R-:W-:Y:S02]  /*49c0*/  UIADD3 UR16, UPT, UPT, UR17, 0x148, URZ ;  /* 0x0000014811107890 */ /* 0x000fe4000fffe0ff */
[----:B---3--:R-:W-:Y:S02]  /*49d0*/  UISETP.NE.U32.AND UP1, UPT, UR6, URZ, UPT ;  /* 0x000000ff0600728c */ /* 0x008fe4000bf25070 */
[----:B------:R-:W-:Y:S02]  /*49e0*/  UIADD3 UR19, UPT, UPT, UR17, 0x110, URZ ;  /* 0x0000011011137890 */ /* 0x000fe4000fffe0ff */
[----:B------:R-:W-:Y:S01]  /*49f0*/  UISETP.NE.AND.EX UP1, UPT, UR7, URZ, UPT, UP1 ;  /* 0x000000ff0700728c */ /* 0x000fe2000bf25310 */
[----:B------:R-:W3:Y:S01]  /*4a00*/  LDC R26, c[0x0][0x370] ;  /* 0x0000dc00ff1a7b82 */ /* 0x000ee20000000800 */
[C---:B--2---:R-:W-:Y:S01]  /*4a10*/  R2UR UR7, R19.reuse ;  /* 0x00000000130772ca */ /* 0x044fe200000e0000 */
[----:B----4-:R-:W-:Y:S01]  /*4a20*/  UISETP.NE.U32.AND UP4, UPT, UR4, URZ, UPT ;  /* 0x000000ff0400728c */ /* 0x010fe2000bf85070 */
[----:B------:R-:W-:Y:S01]  /*4a30*/  R2UR UR6, R19 ;  /* 0x00000000130672ca */ /* 0x000fe200000e0000 */
[----:B------:R-:W-:-:S02]  /*4a40*/  UPRMT UR20, UR48, 0x654, UR20 ;  /* 0x0000065430147896 */ /* 0x000fc40008000014 */
[----:B------:R-:W-:Y:S02]  /*4a50*/  UPLOP3.LUT UP2, UPT, UPT, UPT, UPT, 0x40, 0x4 ;  /* 0x000000000004789c */ /* 0x000fe40003f4e870 */
[----:B------:R-:W2:Y:S01]  /*4a60*/  LDC R3, c[0x0][0xc0c] ;  /* 0x00030300ff037b82 */ /* 0x000ea20000000800 */
[----:B-1----:R-:W-:Y:S01]  /*4a70*/  R2UR UR15, R24 ;  /* 0x00000000180f72ca */ /* 0x002fe200000e0000 */
[----:B------:R-:W-:Y:S02]  /*4a80*/  UPRMT UR16, URZ, 0x654, UR16 ;  /* 0x00000654ff107896 */ /* 0x000fe40008000010 */
[----:B------:R-:W-:Y:S02]  /*4a90*/  UPRMT UR48, UR48, 0x654, UR19 ;  /* 0x0000065430307896 */ /* 0x000fe40008000013 */
[----:B------:R-:W-:Y:S02]  /*4aa0*/  UISETP.NE.AND.EX UP4, UPT, UR5, URZ, UPT, UP4 ;  /* 0x000000ff0500728c */ /* 0x000fe4000bf85340 */
[----:B------:R-:W1:Y:S01]  /*4ab0*/  LDC R18, c[0x0][0xc20] ;  /* 0x00030800ff127b82 */ /* 0x000e620000000800 */
[----:B------:R-:W-:-:S07]  /*4ac0*/  ISETP.NE.AND P1, PT, R0, 0x1, PT ;  /* 0x000000010000780c */ /* 0x000fce0003f25270 */
[----:B------:R-:W4:Y:S08]  /*4ad0*/  LDC.64 R32, c[0x0][0x348] ;  /* 0x0000d200ff207b82 */ /* 0x000f300000000a00 */
[----:B------:R-:W1:Y:S08]  /*4ae0*/  LDC.64 R16, c[0x0][0xc10] ;  /* 0x00030400ff107b82 */ /* 0x000e700000000a00 */
[----:B------:R-:W1:Y:S08]  /*4af0*/  LDC.64 R6, c[0x0][0xc18] ;  /* 0x00030600ff067b82 */ /* 0x000e700000000a00 */
[----:B------:R-:W1:Y:S08]  /*4b00*/  LDC.64 R4, c[0x0][0xc28] ;  /* 0x00030a00ff047b82 */ /* 0x000e700000000a00 */
[----:B--23--:R-:W1:Y:S02]  /*4b10*/  LDC R25, c[0x0][0x374] ;  /* 0x0000dd00ff197b82 */ /* 0x00ce640000000800 */
.L_x_89:
[-C--:B------:R-:W-:Y:S02]  /*4b20*/  IABS R0, R30.reuse ;  /* 0x0000001e00007213 */ /* 0x080fe40000000000 */
[----:B------:R-:W-:Y:S02]  /*4b30*/  IABS R2, R30 ;  /* 0x0000001e00027213 */ /* 0x000fe40000000000 */
[----:B--2---:R-:W2:Y:S01]  /*4b40*/  I2F.RP R20, R0 ;  /* 0x0000000000147306 */ /* 0x004ea20000209400 */
[----:B------:R-:W-:Y:S02]  /*4b50*/  IABS R8, R14 ;  /* 0x0000000e00087213 */ /* 0x000fe40000000000 */
[----:B------:R-:W-:Y:S01]  /*4b60*/  IMAD.MOV R2, RZ, RZ, -R2 ;  /* 0x000000ffff027224 */ /* 0x000fe200078e0a02 */
[----:B------:R-:W-:Y:S06]  /*4b70*/  IABS R12, R24 ;  /* 0x00000018000c7213 */ /* 0x000fec0000000000 */
[----:B------:R-:W3:Y:S10]  /*4b80*/  I2F.RP R9, R12 ;  /* 0x0000000c00097306 */ /* 0x000ef40000209400 */
[----:B--2---:R-:W2:Y:S10]  /*4b90*/  MUFU.RCP R20, R20 ;  /* 0x0000001400147308 */ /* 0x004eb40000001000 */
[----:B---3--:R-:W-:Y:S01]  /*4ba0*/  MUFU.RCP R9, R9 ;  /* 0x0000000900097308 */ /* 0x008fe20000001000 */
[----:B--2---:R-:W-:Y:S09]  /*4bb0*/  VIADD R20, R20, 0xffffffe ;  /* 0x0ffffffe14147836 */ /* 0x004ff20000000000 */
[----:B------:R-:W2:Y:S02]  /*4bc0*/  F2I.FTZ.U32.TRUNC.NTZ R21, R20 ;  /* 0x0000001400157305 */ /* 0x000ea4000021f000 */
[--C-:B--2---:R-:W-:Y:S02]  /*4bd0*/  IMAD.MOV R34, RZ, RZ, -R21.reuse ;  /* 0x000000ffff227224 */ /* 0x104fe400078e0a15 */
[----:B------:R-:W-:Y:S02]  /*4be0*/  IMAD.MOV.U32 R20, RZ, RZ, RZ ;  /* 0x000000ffff147224 */ /* 0x000fe400078e00ff */
[----:B------:R-:W-:Y:S04]  /*4bf0*/  IMAD R34, R34, R0, RZ ;  /* 0x0000000022227224 */ /* 0x000fe800078e02ff */
[----:B------:R-:W-:Y:S04]  /*4c00*/  IMAD.HI.U32 R34, R21, R34, R20 ;  /* 0x0000002215227227 */ /* 0x000fe800078e0014 */
[----:B------:R-:W-:Y:S02]  /*4c10*/  VIADD R20, R9, 0xffffffe ;  /* 0x0ffffffe09147836 */ /* 0x000fe40000000000 */
[----:B------:R-:W-:Y:S02]  /*4c20*/  IMAD.HI.U32 R34, R34, R8, RZ ;  /* 0x0000000822227227 */ /* 0x000fe400078e00ff */
[----:B------:R2:W3:Y:S02]  /*4c30*/  F2I.FTZ.U32.TRUNC.NTZ R21, R20 ;  /* 0x0000001400157305 */ /* 0x0004e4000021f000 */
[----:B------:R-:W-:Y:S01]  /*4c40*/  IMAD R8, R34, R2, R8 ;  /* 0x0000000222087224 */ /* 0x000fe200078e0208 */
[----:B------:R-:W-:Y:S04]  /*4c50*/  SHF.L.U32 R2, R28, 0x1f, RZ ;  /* 0x0000001f1c027819 */ /* 0x000fe800000006ff */
[----:B------:R-:W-:Y:S01]  /*4c60*/  ISETP.GT.U32.AND P3, PT, R0, R8, PT ;  /* 0x000000080000720c */ /* 0x000fe20003f64070 */
[----:B------:R-:W4:Y:S01]  /*4c70*/  SYNCS.PHASECHK.TRANS64.TRYWAIT P2, [UR17+0x140], R2 ;  /* 0x00014002ff0075a7 */ /* 0x000f220008041111 */
[----:B--2---:R-:W-:Y:S11]  /*4c80*/  IMAD.MOV.U32 R20, RZ, RZ, RZ ;  /* 0x000000ffff147224 */ /* 0x004ff600078e00ff */
[-C--:B------:R-:W-:Y:S01]  /*4c90*/  @!P3 IADD3 R8, PT, PT, R8, -R0.reuse, RZ ;  /* 0x800000000808b210 */ /* 0x080fe20007ffe0ff */
[----:B------:R-:W-:Y:S01]  /*4ca0*/  @!P3 VIADD R34, R34, 0x1 ;  /* 0x000000012222b836 */ /* 0x000fe20000000000 */
[----:B------:R-:W-:Y:S02]  /*4cb0*/  ISETP.NE.AND P3, PT, R30, RZ, PT ;  /* 0x000000ff1e00720c */ /* 0x000fe40003f65270 */
[----:B------:R-:W-:Y:S02]  /*4cc0*/  ISETP.GE.U32.AND P4, PT, R8, R0, PT ;  /* 0x000000000800720c */ /* 0x000fe40003f86070 */
[----:B------:R-:W-:Y:S02]  /*4cd0*/  LOP3.LUT R0, R14, R30, RZ, 0x3c, !PT ;  /* 0x0000001e0e007212 */ /* 0x000fe400078e3cff */
[----:B------:R-:W-:Y:S02]  /*4ce0*/  IABS R8, R19 ;  /* 0x0000001300087213 */ /* 0x000fe40000000000 */
[----:B------:R-:W-:Y:S02]  /*4cf0*/  ISETP.GE.AND P0, PT, R0, RZ, PT ;  /* 0x000000ff0000720c */ /* 0x000fe40003f06270 */
[----:B------:R-:W2:Y:S01]  /*4d00*/  I2F.RP R13, R8 ;  /* 0x00000008000d7306 */ /* 0x000ea20000209400 */
[----:B---3--:R-:W-:Y:S04]  /*4d10*/  IADD3 R0, PT, PT, RZ, -R21, RZ ;  /* 0x80000015ff007210 */ /* 0x008fe80007ffe0ff */
[----:B------:R-:W-:Y:S02]  /*4d20*/  @P4 VIADD R34, R34, 0x1 ;  /* 0x0000000122224836 */ /* 0x000fe40000000000 */
[----:B------:R-:W-:Y:S04]  /*4d30*/  IMAD R31, R0, R12, RZ ;  /* 0x0000000c001f7224 */ /* 0x000fe800078e02ff */
[----:B------:R-:W-:Y:S01]  /*4d40*/  @!P0 IMAD.MOV R34, RZ, RZ, -R34 ;  /* 0x000000ffff228224 */ /* 0x000fe200078e0a22 */
[----:B------:R-:W-:Y:S01]  /*4d50*/  @!P3 LOP3.LUT R34, RZ, R30, RZ, 0x33, !PT ;  /* 0x0000001eff22b212 */ /* 0x000fe200078e33ff */
[----:B------:R-:W-:Y:S01]  /*4d60*/  IMAD.HI.U32 R31, R21, R31, R20 ;  /* 0x0000001f151f7227 */ /* 0x000fe200078e0014 */
[----:B------:R-:W-:Y:S01]  /*4d70*/  ISETP.NE.AND P3, PT, R24, RZ, PT ;  /* 0x000000ff1800720c */ /* 0x000fe20003f65270 */
[----:B--2---:R-:W2:Y:S01]  /*4d80*/  MUFU.RCP R13, R13 ;  /* 0x0000000d000d7308 */ /* 0x004ea20000001000 */
[----:B------:R-:W-:Y:S05]  /*4d90*/  IABS R9, R34 ;  /* 0x0000002200097213 */ /* 0x000fea0000000000 */
[----:B------:R-:W-:Y:S05]  /*4da0*/  IMAD.HI.U32 R31, R31, R9, RZ ;  /* 0x000000091f1f7227 */ /* 0x000fea00078e00ff */
[----:B------:R-:W-:Y:S05]  /*4db0*/  IADD3 R0, PT, PT, -R31, RZ, RZ ;  /* 0x000000ff1f007210 */ /* 0x000fea0007ffe1ff */
[C---:B------:R-:W-:Y:S02]  /*4dc0*/  IMAD R9, R12.reuse, R0, R9 ;  /* 0x000000000c097224 */ /* 0x040fe400078e0209 */
[----:B--2---:R-:W-:Y:S03]  /*4dd0*/  VIADD R0, R13, 0xffffffe ;  /* 0x0ffffffe0d007836 */ /* 0x004fe60000000000 */
[----:B------:R-:W-:Y:S03]  /*4de0*/  ISETP.GT.U32.AND P0, PT, R12, R9, PT ;  /* 0x000000090c00720c */ /* 0x000fe60003f04070 */
[----:B------:R-:W2:Y:S10]  /*4df0*/  F2I.FTZ.U32.TRUNC.NTZ R0, R0 ;  /* 0x0000000000007305 */ /* 0x000eb4000021f000 */
[----:B------:R-:W-:Y:S01]  /*4e00*/  @!P0 IADD3 R31, PT, PT, R31, 0x1, RZ ;  /* 0x000000011f1f8810 */ /* 0x000fe20007ffe0ff */
[----:B------:R-:W-:Y:S05]  /*4e10*/  @!P0 IMAD.IADD R9, R9, 0x1, -R12 ;  /* 0x0000000109098824 */ /* 0x000fea00078e0a0c */
[----:B------:R-:W-:Y:S02]  /*4e20*/  ISETP.GE.U32.AND P4, PT, R9, R12, PT ;  /* 0x0000000c0900720c */ /* 0x000fe40003f86070 */
[----:B------:R-:W-:Y:S04]  /*4e30*/  LOP3.LUT R9, R34, R24, RZ, 0x3c, !PT ;  /* 0x0000001822097212 */ /* 0x000fe800078e3cff */
[----:B------:R-:W-:Y:S07]  /*4e40*/  ISETP.GE.AND P0, PT, R9, RZ, PT ;  /* 0x000000ff0900720c */ /* 0x000fee0003f06270 */
[----:B------:R-:W-:Y:S01]  /*4e50*/  @P4 VIADD R31, R31, 0x1 ;  /* 0x000000011f1f4836 */ /* 0x000fe20000000000 */
[----:B--2-4-:R-:W-:Y:S06]  /*4e60*/  @!P2 BRA `(.L_x_81) ;  /* 0x0000004400b0a947 */ /* 0x014fec0003800000 */
.L_x_169:
[----:B------:R-:W-:Y:S01]  /*4e70*/  MOV R13, R0 ;  /* 0x00000000000d7202 */ /* 0x000fe20000000f00 */
[----:B------:R-:W3:Y:S01]  /*4e80*/  LDS.128 R20, [UR17+0x180] ;  /* 0x00018011ff147984 */ /* 0x000ee20008000c00 */
[----:B--2---:R-:W-:Y:S02]  /*4e90*/  IMAD.MOV R2, RZ, RZ, -R0 ;  /* 0x000000ffff027224 */ /* 0x004fe400078e0a00 */
[----:B------:R-:W-:Y:S01]  /*4ea0*/  @!P0 IMAD.MOV R31, RZ, RZ, -R31 ;  /* 0x000000ffff1f8224 */ /* 0x000fe200078e0a1f */
[----:B------:R-:W-:Y:S01]  /*4eb0*/  @!P3 LOP3.LUT R31, RZ, R24, RZ, 0x33, !PT ;  /* 0x00000018ff1fb212 */ /* 0x000fe200078e33ff */
[----:B------:R-:W-:Y:S01]  /*4ec0*/  IMAD R36, R2, R8, RZ ;  /* 0x0000000802247224 */ /* 0x000fe200078e02ff */
[----:B------:R-:W-:Y:S01]  /*4ed0*/  ISETP.GE.AND P0, PT, R40, 0x1, PT ;  /* 0x000000012800780c */ /* 0x000fe20003f06270 */
[----:B------:R-:W-:Y:S01]  /*4ee0*/  IMAD.MOV.U32 R12, RZ, RZ, RZ ;  /* 0x000000ffff0c7224 */ /* 0x000fe200078e00ff */
[----:B------:R-:W-:Y:S01]  /*4ef0*/  IABS R2, R31 ;  /* 0x0000001f00027213 */ /* 0x000fe20000000000 */
[----:B------:R-:W-:Y:S01]  /*4f00*/  @!PT LDS RZ, [RZ] ;  /* 0x00000000fffff984 */ /* 0x000fe20000000800 */
[----:B------:R-:W-:Y:S01]  /*4f10*/  @!PT LDS RZ, [RZ] ;  /* 0x00000000fffff984 */ /* 0x000fe20000000800 */
[----:B------:R-:W-:Y:S01]  /*4f20*/  @!PT LDS RZ, [RZ] ;  /* 0x00000000fffff984 */ /* 0x000fe20000000800 */
[----:B------:R-:W-:Y:S01]  /*4f30*/  @!PT LDS RZ, [RZ] ;  /* 0x00000000fffff984 */ /* 0x000fe20000000800 */
[----:B------:R2:W-:Y:S06]  /*4f40*/  MEMBAR.ALL.CTA ;  /* 0x0000000000007992 */ /* 0x0005ec0000008000 */
[----:B--2---:R-:W2:Y:S01]  /*4f50*/  FENCE.VIEW.ASYNC.S ;  /* 0x00000000000073c6 */ /* 0x004ea20000000000 */
[----:B------:R-:W-:Y:S01]  /*4f60*/  LOP3.LUT R35, R31, R19, RZ, 0x3c, !PT ;  /* 0x000000131f237212 */ /* 0x000fe200078e3cff */
[----:B------:R-:W-:Y:S06]  /*4f70*/  IMAD.HI.U32 R36, R0, R36, R12 ;  /* 0x0000002400247227 */ /* 0x000fec00078e000c */
[----:B------:R-:W-:Y:S04]  /*4f80*/  IMAD.HI.U32 R36, R36, R2, RZ ;  /* 0x0000000224247227 */ /* 0x000fe800078e00ff */
[----:B------:R-:W-:Y:S04]  /*4f90*/  IMAD.MOV R0, RZ, RZ, -R36 ;  /* 0x000000ffff007224 */ /* 0x000fe800078e0a24 */
[C---:B------:R-:W-:Y:S05]  /*4fa0*/  IMAD R2, R8.reuse, R0, R2 ;  /* 0x0000000008027224 */ /* 0x040fea00078e0202 */
[----:B------:R-:W-:Y:S01]  /*4fb0*/  ISETP.GT.U32.AND P4, PT, R8, R2, PT ;  /* 0x000000020800720c */ /* 0x000fe20003f84070 */
[----:B--2---:R-:W-:Y:S01]  /*4fc0*/  SYNCS.ARRIVE.TRANS64.RED.A1T0 RZ, [UR16], RZ ;  /* 0x000000ffffff79a7 */ /* 0x004fe20008100410 */
[----:B---3--:R-:W-:Y:S11]  /*4fd0*/  LOP3.LUT P3, RZ, R22, 0x1, RZ, 0xc0, !PT ;  /* 0x0000000116ff7812 */ /* 0x008ff6000786c0ff */
[-C--:B------:R-:W-:Y:S04]  /*4fe0*/  @!P4 IADD3 R2, PT, PT, R2, -R8.reuse, RZ ;  /* 0x800000080202c210 */ /* 0x080fe80007ffe0ff */
[----:B------:R-:W-:Y:S02]  /*4ff0*/  ISETP.GE.U32.AND P5, PT, R2, R8, PT ;  /* 0x000000080200720c */ /* 0x000fe40003fa6070 */
[----:B------:R-:W-:Y:S02]  /*5000*/  @P3 MOV R11, R20 ;  /* 0x00000014000b3202 */ /* 0x000fe40000000f00 */
[----:B------:R-:W-:Y:S01]  /*5010*/  @P3 LOP3.LUT R10, R21, 0xffff, RZ, 0xc0, !PT ;  /* 0x0000ffff150a3812 */ /* 0x000fe200078ec0ff */
[----:B------:R-:W-:Y:S08]  /*5020*/  @!P0 BRA `(.L_x_82) ;  /* 0x0000000000a48947 */ /* 0x000ff00003800000 */
[-C--:B-1----:R-:W-:Y:S01]  /*5030*/  IMAD.HI.U32 R0, R25, R7.reuse, RZ ;  /* 0x0000000719007227 */ /* 0x082fe200078e00ff */
[----:B------:R-:W-:Y:S02]  /*5040*/  ISETP.NE.AND P0, PT, R6, 0x1, PT ;  /* 0x000000010600780c */ /* 0x000fe40003f05270 */
[----:B------:R-:W-:Y:S01]  /*5050*/  ISETP.NE.AND P2, PT, R40, 0x1, PT ;  /* 0x000000012800780c */ /* 0x000fe20003f45270 */
[----:B------:R-:W-:Y:S01]  /*5060*/  IMAD.HI.U32 R9, R26, R16, RZ ;  /* 0x000000101a097227 */ /* 0x000fe200078e00ff */
[----:B------:R-:W-:Y:S02]  /*5070*/  SHF.R.U32.HI R0, RZ, R18, R0 ;  /* 0x00000012ff007219 */ /* 0x000fe40000011600 */
[----:B------:R-:W-:Y:S01]  /*5080*/  ISETP.NE.AND P6, PT, R3, 0x1, PT ;  /* 0x000000010300780c */ /* 0x000fe20003fc5270 */
[----:B------:R-:W-:Y:S01]  /*5090*/  IMAD.HI.U32 R13, R10, R7, RZ ;  /* 0x000000070a0d7227 */ /* 0x000fe200078e00ff */
[----:B------:R-:W-:Y:S02]  /*50a0*/  SHF.R.U32.HI R9, RZ, R17, R9 ;  /* 0x00000011ff097219 */ /* 0x000fe40000011609 */
[----:B------:R-:W-:Y:S01]  /*50b0*/  SEL R0, R25, R0, !P0 ;  /* 0x0000000019007207 */ /* 0x000fe20004000000 */
[----:B------:R-:W-:Y:S01]  /*50c0*/  IMAD.HI.U32 R12, R11, R16, RZ ;  /* 0x000000100b0c7227 */ /* 0x000fe200078e00ff */
[----:B------:R-:W-:Y:S03]  /*50d0*/  SEL R9, R26, R9, !P6 ;  /* 0x000000091a097207 */ /* 0x000fe60007000000 */
[-C--:B------:R-:W-:Y:S01]  /*50e0*/  IMAD.HI.U32 R8, R0, R4.reuse, RZ ;  /* 0x0000000400087227 */ /* 0x080fe200078e00ff */
[----:B------:R-:W-:Y:S03]  /*50f0*/  SHF.R.U32.HI R12, RZ, R17, R12 ;  /* 0x00000011ff0c7219 */ /* 0x000fe6000001160c */
[----:B------:R-:W-:Y:S01]  /*5100*/  IMAD.HI.U32 R2, R9, R4, RZ ;  /* 0x0000000409027227 */ /* 0x000fe200078e00ff */
[-C--:B------:R-:W-:Y:S02]  /*5110*/  @P2 SHF.R.U32.HI R0, RZ, R5.reuse, R8 ;  /* 0x00000005ff002219 */ /* 0x080fe40000011608 */
[----:B------:R-:W-:Y:S02]  /*5120*/  SHF.R.U32.HI R8, RZ, R18, R13 ;  /* 0x00000012ff087219 */ /* 0x000fe4000001160d */
[----:B------:R-:W-:Y:S01]  /*5130*/  @P2 SHF.R.U32.HI R9, RZ, R5, R2 ;  /* 0x00000005ff092219 */ /* 0x000fe20000011602 */
[----:B------:R-:W-:Y:S01]  /*5140*/  IMAD R0, R40, R0, RZ ;  /* 0x0000000028007224 */ /* 0x000fe200078e02ff */
[----:B------:R-:W-:Y:S02]  /*5150*/  SEL R8, R10, R8, !P0 ;  /* 0x000000080a087207 */ /* 0x000fe40004000000 */
[----:B------:R-:W-:Y:S01]  /*5160*/  SEL R2, R11, R12, !P6 ;  /* 0x0000000c0b027207 */ /* 0x000fe20007000000 */
[----:B------:R-:W-:Y:S01]  /*5170*/  IMAD R12, R40, R9, RZ ;  /* 0x00000009280c7224 */ /* 0x000fe200078e02ff */
[C---:B------:R-:W-:Y:S01]  /*5180*/  ISETP.GE.AND P0, PT, R8.reuse, R0, PT ;  /* 0x000000000800720c */ /* 0x040fe20003f06270 */
[----:B------:R-:W-:Y:S03]  /*5190*/  IMAD.HI.U32 R0, R8, R4, RZ ;  /* 0x0000000408007227 */ /* 0x000fe600078e00ff */
[----:B------:R-:W-:Y:S02]  /*51a0*/  ISETP.GE.OR P0, PT, R2, R12, P0 ;  /* 0x0000000c0200720c */ /* 0x000fe40000706670 */
[-C--:B------:R-:W-:Y:S04]  /*51b0*/  SHF.R.U32.HI R0, RZ, R5.reuse, R0 ;  /* 0x00000005ff007219 */ /* 0x080fe80000011600 */
[----:B------:R-:W-:Y:S05]  /*51c0*/  SEL R13, R8, R0, !P2 ;  /* 0x00000000080d7207 */ /* 0x000fea0005000000 */
[----:B------:R-:W-:Y:S02]  /*51d0*/  IMAD.MOV R12, RZ, RZ, -R13 ;  /* 0x000000ffff0c7224 */ /* 0x000fe400078e0a0d */
[----:B------:R-:W-:Y:S04]  /*51e0*/  @!P0 IMAD.HI.U32 R0, R2, R4, RZ ;  /* 0x0000000402008227 */ /* 0x000fe800078e00ff */
[----:B------:R-:W-:Y:S01]  /*51f0*/  IMAD R12, R40, R12, R8 ;  /* 0x0000000c280c7224 */ /* 0x000fe200078e0208 */
[----:B------:R-:W-:Y:S04]  /*5200*/  @!P0 SHF.R.U32.HI R0, RZ, R5, R0 ;  /* 0x00000005ff008219 */ /* 0x000fe80000011600 */
[----:B------:R-:W-:Y:S04]  /*5210*/  @!P0 SEL R0, R2, R0, !P2 ;  /* 0x0000000002008207 */ /* 0x000fe80005000000 */
[----:B------:R-:W-:Y:S01]  /*5220*/  @!P0 IADD3 R13, PT, PT, R13, -R0, RZ ;  /* 0x800000000d0d8210 */ /* 0x000fe20007ffe0ff */
[----:B------:R-:W-:Y:S01]  /*5230*/  @!P0 IMAD R0, R9, R12, R0 ;  /* 0x0000000c09008224 */ /* 0x000fe200078e0200 */
[----:B------:R-:W-:Y:S01]  /*5240*/  IADD3 R9, PT, PT, -R8, RZ, RZ ;  /* 0x000000ff08097210 */ /* 0x000fe20007ffe1ff */
[--C-:B------:R-:W-:Y:S02]  /*5250*/  IMAD.MOV R12, RZ, RZ, -R2.reuse ;  /* 0x000000ffff0c7224 */ /* 0x100fe400078e0a02 */
[----:B------:R-:W-:Y:S02]  /*5260*/  @!P0 IMAD R8, R13, R40, R2 ;  /* 0x000000280d088224 */ /* 0x000fe400078e0202 */
[----:B------:R-:W-:Y:S02]  /*5270*/  @!P0 IMAD.MOV.U32 R2, RZ, RZ, R0 ;  /* 0x000000ffff028224 */ /* 0x000fe400078e0000 */
[----:B------:R-:W-:Y:S02]  /*5280*/  IMAD R11, R3, R12, R11 ;  /* 0x0000000c030b7224 */ /* 0x000fe400078e020b */
[----:B------:R-:W-:Y:S02]  /*5290*/  IMAD R10, R6, R9, R10 ;  /* 0x00000009060a7224 */ /* 0x000fe400078e020a */
[----:B------:R-:W-:Y:S02]  /*52a0*/  IMAD R11, R2, R3, R11 ;  /* 0x00000003020b7224 */ /* 0x000fe400078e020b */
[----:B------:R-:W-:Y:S02]  /*52b0*/  IMAD R10, R8, R6, R10 ;  /* 0x00000006080a7224 */ /* 0x000fe400078e020a */
.L_x_82:
[----:B------:R-:W-:Y:S05]  /*52c0*/  BRA.U UP2, `(.L_x_83) ;  /* 0x0000000102107547 */ /* 0x000fea000b800000 */
[----:B------:R-:W-:Y:S04]  /*52d0*/  MOV R2, UR18 ;  /* 0x0000001200027c02 */ /* 0x000fe80008000f00 */
[----:B------:R-:W-:Y:S04]  /*52e0*/  SHF.L.U32 R2, R2, 0x1f, RZ ;  /* 0x0000001f02027819 */ /* 0x000fe800000006ff */
[----:B------:R-:W2:Y:S02]  /*52f0*/  SYNCS.PHASECHK.TRANS64.TRYWAIT P0, [UR17+0x138], R2 ;  /* 0x00013802ff0075a7 */ /* 0x000ea40008001111 */
[----:B--2---:R-:W-:Y:S05]  /*5300*/  @!P0 BRA `(.L_x_84) ;  /* 0x0000004000a08947 */ /* 0x004fea0003800000 */
.L_x_83:
[----:B------:R-:W-:Y:S01]  /*5310*/  R2UR UR8, R35 ;  /* 0x00000000230872ca */ /* 0x000fe200000e0000 */
[----:B------:R-:W-:Y:S01]  /*5320*/  @!P4 VIADD R36, R36, 0x1 ;  /* 0x000000012424c836 */ /* 0x000fe20000000000 */
[----:B------:R-:W-:Y:S01]  /*5330*/  ISETP.NE.AND P0, PT, R19, RZ, PT ;  /* 0x000000ff1300720c */ /* 0x000fe20003f05270 */
[----:B--2---:R-:W-:Y:S01]  /*5340*/  IMAD.MOV R0, RZ, RZ, -R34 ;  /* 0x000000ffff007224 */ /* 0x004fe200078e0a22 */
[----:B------:R-:W-:Y:S01]  /*5350*/  R2UR UR11, R15 ;  /* 0x000000000f0b72ca */ /* 0x000fe200000e0000 */
[----:B------:R-:W-:Y:S01]  /*5360*/  @P5 VIADD R36, R36, 0x1 ;  /* 0x0000000124245836 */ /* 0x000fe20000000000 */
[----:B------:R-:W-:Y:S01]  /*5370*/  R2UR UR12, R34 ;  /* 0x00000000220c72ca */ /* 0x000fe200000e0000 */
[----:B------:R-:W-:Y:S01]  /*5380*/  IMAD R14, R30, R0, R14 ;  /* 0x000000001e0e7224 */ /* 0x000fe200078e020e */
[----:B------:R-:W-:Y:S01]  /*5390*/  R2UR UR13, R31 ;  /* 0x000000001f0d72ca */ /* 0x000fe200000e0000 */
[----:B------:R-:W-:Y:S01]  /*53a0*/  IMAD.MOV R0, RZ, RZ, -R31 ;  /* 0x000000ffff007224 */ /* 0x000fe200078e0a1f */
[----:B------:R-:W-:Y:S02]  /*53b0*/  R2UR UR14, R36 ;  /* 0x00000000240e72ca */ /* 0x000fe400000e0000 */
[----:B------:R-:W-:Y:S01]  /*53c0*/  R2UR UR21, R14 ;  /* 0x000000000e1572ca */ /* 0x000fe200000e0000 */
[----:B------:R-:W-:Y:S01]  /*53d0*/  UISETP.GE.AND UP3, UPT, UR8, URZ, UPT ;  /* 0x000000ff0800728c */ /* 0x000fe2000bf66270 */
[----:B------:R-:W-:Y:S01]  /*53e0*/  R2UR UR9, R0 ;  /* 0x00000000000972ca */ /* 0x000fe200000e0000 */
[----:B------:R-:W-:Y:S01]  /*53f0*/  VOTEU.ALL UP2, P0 ;  /* 0x0000000000ff7886 */ /* 0x000fe20000040000 */
[----:B------:R-:W-:Y:S01]  /*5400*/  ISETP.NE.U32.AND P2, PT, RZ, UR4, PT ;  /* 0x00000004ff007c0c */ /* 0x000fe2000bf45070 */
[----:B------:R-:W-:Y:S01]  /*5410*/  USHF.L.U32 UR11, UR11, 0x6, URZ ;  /* 0x000000060b0b7899 */ /* 0x000fe200080006ff */
[----:B------:R-:W-:Y:S02]  /*5420*/  SHF.L.U32 R14, R29, 0x1f, RZ ;  /* 0x0000001f1d0e7819 */ /* 0x000fe400000006ff */
[----:B------:R-:W-:Y:S04]  /*5430*/  ISETP.NE.AND.EX P2, PT, RZ, UR5, PT, P2 ;  /* 0x00000005ff007c0c */ /* 0x000fe8000bf45320 */
[----:B------:R-:W-:Y:S02]  /*5440*/  @!UP3 UIADD3 UR14, UPT, UPT, -UR14, URZ, URZ ;  /* 0x000000ff0e0eb290 */ /* 0x000fe4000fffe1ff */
[----:B------:R-:W-:Y:S02]  /*5450*/  @!UP2 ULOP3.LUT UR14, URZ, UR7, URZ, 0x33, !UPT ;  /* 0x00000007ff0ea292 */ /* 0x000fe4000f8e33ff */
[----:B------:R-:W-:Y:S02]  /*5460*/  USHF.L.U32 UR21, UR21, 0x7, URZ ;  /* 0x0000000715157899 */ /* 0x000fe400080006ff */
[----:B------:R-:W-:Y:S02]  /*5470*/  UIMAD UR12, UR15, UR9, UR12 ;  /* 0x000000090f0c72a4 */ /* 0x000fe4000f8e020c */
[----:B------:R-:W-:Y:S05]  /*5480*/  IMAD R2, RZ, RZ, -UR14 ;  /* 0x8000000eff027e24 */ /* 0x000fea000f8e02ff */
[----:B------:R-:W-:Y:S11]  /*5490*/  R2UR UR8, R2 ;  /* 0x00000000020872ca */ /* 0x000ff600000e0000 */
[----:B------:R-:W-:Y:S02]  /*54a0*/  @!UPT UIADD3 URZ, UPT, UPT, URZ, URZ, URZ ;  /* 0x000000fffffff290 */ /* 0x000fe4000fffe0ff */
[----:B------:R-:W-:Y:S01]  /*54b0*/  UIMAD UR13, UR6, UR8, UR13 ;  /* 0x00000008060d72a4 */ /* 0x000fe2000f8e020d */
[----:B------:R-:W-:Y:S11]  /*54c0*/  BRA.U !UP4, `(.L_x_85) ;  /* 0x000000010c347547 */ /* 0x000ff6000b800000 */
[----:B------:R-:W-:Y:S01]  /*54d0*/  UPLOP3.LUT UP0, UPT, UPT, UPT, UP1, 0x80, 0x8 ;  /* 0x000000000008789c */ /* 0x000fe20003f0f010 */
[----:B------:R-:W-:Y:S02]  /*54e0*/  HFMA2 R0, -RZ, RZ, 0, 5.9604644775390625e-08 ;  /* 0x00000001ff007431 */ /* 0x000fe400000001ff */
[----:B------:R-:W-:Y:S03]  /*54f0*/  IMAD.MOV.U32 R98, RZ, RZ, 0x1 ;  /* 0x00000001ff627424 */ /* 0x000fe600078e00ff */
[----:B------:R-:W-:Y:S05]  /*5500*/  PLOP3.LUT P0, PT, PT, PT, UP0, 0x80, 0x8 ;  /* 0x000000000008781c */ /* 0x000fea0003f0f008 */
[----:B------:R-:W2:Y:S01]  /*5510*/  @UP0 LDCU.64 UR22, c[0x0][0x988] ;  /* 0x00013100ff1607ac */ /* 0x000ea20008000a00 */
[----:B------:R-:W-:Y:S07]  /*5520*/  @UP0 UIMAD UR8, UR49, UR4, URZ ;  /* 0x00000004310802a4 */ /* 0x000fee000f8e02ff */
[----:B------:R-:W-:Y:S01]  /*5530*/  @!P0 PRMT R98, R0, 0x7610, R98 ;  /* 0x0000761000628816 */ /* 0x000fe20000000062 */
[----:B--2---:R-:W-:Y:S03]  /*5540*/  @UP0 UIMAD.WIDE UR22, UR8, 0x4, UR22 ;  /* 0x00000004081608a5 */ /* 0x004fe6000f8e0216 */
[----:B------:R-:W2:Y:S03]  /*5550*/  @!UP0 LDCU UR8, c[0x0][0x980] ;  /* 0x00013000ff0887ac */ /* 0x000ea60008000800 */
[----:B------:R-:W-:Y:S01]  /*5560*/  IMAD.U32 R8, RZ, RZ, UR22 ;  /* 0x00000016ff087e24 */ /* 0x000fe2000f8e00ff */
[----:B------:R-:W-:Y:S05]  /*5570*/  MOV R9, UR23 ;  /* 0x0000001700097c02 */ /* 0x000fea0008000f00 */
[----:B-----5:R3:W5:Y:S02]  /*5580*/  @P0 LDG.E R49, desc[UR46][R8.64] ;  /* 0x0000002e08310981 */ /* 0x020764000c1e1900 */
[----:B--23--:R-:W-:Y:S07]  /*5590*/  @!P0 IMAD.U32 R49, RZ, RZ, UR8 ;  /* 0x00000008ff318e24 */ /* 0x00cfee000f8e00ff */
.L_x_85:
[----:B-----5:R-:W-:Y:S01]  /*55a0*/  @!P2 FSETP.EQ.AND P0, PT, R49, RZ, PT ;  /* 0x000000ff3100a20b */ /* 0x020fe20003f02000 */
[----:B------:R-:W-:Y:S01]  /*55b0*/  @!UPT UIADD3 URZ, UPT, UPT, URZ, URZ, URZ ;  /* 0x000000fffffff290 */ /* 0x000fe2000fffe0ff */
[----:B------:R-:W-:Y:S11]  /*55c0*/  @!P2 BRA `(.L_x_86) ;  /* 0x000000000014a947 */ /* 0x000ff60003800000 */
[----:B------:R-:W-:Y:S02]  /*55d0*/  LOP3.LUT P2, RZ, R98, 0xff, RZ, 0xc0, !PT ;  /* 0x000000ff62ff7812 */ /* 0x000fe4000784c0ff */
[----:B------:R-:W-:Y:S04]  /*55e0*/  PLOP3.LUT P0, PT, PT, PT, UP0, 0x80, 0x8 ;  /* 0x000000000008781c */ /* 0x000fe80003f0f008 */
[----:B------:R-:W-:Y:S07]  /*55f0*/  PLOP3.LUT P0, PT, P0, PT, PT, 0x8, 0x80 ;  /* 0x000000000080781c */ /* 0x000fee000070e170 */
[----:B------:R-:W-:Y:S11]  /*5600*/  @P2 FSETP.EQ.AND P0, PT, R49, RZ, PT ;  /* 0x000000ff3100220b */ /* 0x000ff60003f02000 */
[----:B------:R-:W-:Y:S02]  /*5610*/  @!UPT UIADD3 URZ, UPT, UPT, URZ, URZ, URZ ;  /* 0x000000fffffff290 */ /* 0x000fe4000fffe0ff */
.L_x_86:
[----:B------:R-:W2:Y:S01]  /*5620*/  SYNCS.PHASECHK.TRANS64.TRYWAIT P2, [UR17+0x120], R14 ;  /* 0x0001200eff0075a7 */ /* 0x000ea20008041111 */
[----:B------:R-:W-:Y:S04]  /*5630*/  ELECT P4, URZ, PT ;  /* 0x0000000000ff782f */ /* 0x000fe80003880000 */
[----:B------:R-:W-:Y:S11]  /*5640*/  PLOP3.LUT P4, PT, P0, P4, PT, 0xf2, 0x2f ;  /* 0x00000000002f781c */ /* 0x000ff60000789e72 */
[----:B------:R-:W-:Y:S02]  /*5650*/  @!UPT UIADD3 URZ, UPT, UPT, URZ, URZ, URZ ;  /* 0x000000fffffff290 */ /* 0x000fe4000fffe0ff */
[----:B------:R-:W-:Y:S05]  /*5660*/  @!P4 IADD3 R8, P0, PT, R32, 0x680, RZ ;  /* 0x000006802008c810 */ /* 0x000fea0007f1e0ff */
[----:B------:R-:W-:Y:S01]  /*5670*/  @!P4 IMAD.X R2, RZ, RZ, R33, P0 ;  /* 0x000000ffff02c224 */ /* 0x000fe200000e0621 */
[----:B--2---:R-:W-:Y:S07]  /*5680*/  @!P2 BRA `(.L_x_87) ;  /* 0x0000003c00d8a947 */ /* 0x004fee0003800000 */
.L_x_172:
[----:B------:R-:W3:Y:S01]  /*5690*/  LDC.64 R12, c[0x0][0xc18] ;  /* 0x00030600ff0c7b82 */ /* 0x000ee20000000a00 */
[----:B------:R-:W-:Y:S01]  /*56a0*/  @!P4 R2UR UR8, R2 ;  /* 0x000000000208c2ca */ /* 0x000fe200000e0000 */
[----:B------:R-:W-:Y:S01]  /*56b0*/  VOTEU.ALL UP3, P4 ;  /* 0x0000000000ff7886 */ /* 0x000fe20002060000 */
[----:B------:R-:W-:Y:S01]  /*56c0*/  @!P4 R2UR UR9, R8 ;  /* 0x000000000809c2ca */ /* 0x000fe200000e0000 */
[----:B------:R-:W-:Y:S01]  /*56d0*/  VOTEU.ALL UP2, P4 ;  /* 0x0000000000ff7886 */ /* 0x000fe20002040000 */
[----:B--2---:R-:W-:Y:S03]  /*56e0*/  @!P4 IMAD.MOV.U32 R0, RZ, RZ, 0x1000 ;  /* 0x00001000ff00c424 */ /* 0x004fe600078e00ff */
[----:B------:R-:W2:Y:S01]  /*56f0*/  @!P1 LDC R2, c[0x0][0xc0c] ;  /* 0x00030300ff029b82 */ /* 0x000ea20000000800 */
[----:B------:R-:W-:Y:S01]  /*5700*/  UMOV UR22, 0x0 ;  /* 0x0000000000167882 */ /* 0x000fe20000000000 */
[----:B------:R-:W-:Y:S01]  /*5710*/  UMOV UR23, 0x10000000 ;  /* 0x1000000000177882 */ /* 0x000fe20000000000 */
[----:B------:R-:W-:Y:S01]  /*5720*/  @!UP2 UMOV UR10, UR21 ;  /* 0x00000015000aac82 */ /* 0x000fe20008000000 */
[----:B------:R-:W-:Y:S02]  /*5730*/  @P3 SHF.R.U32.HI R20, RZ, 0x10, R21 ;  /* 0x00000010ff143819 */ /* 0x000fe40000011615 */
[----:B------:R-:W-:Y:S01]  /*5740*/  IMAD.U32 R9, RZ, RZ, UR8 ;  /* 0x00000008ff097e24 */ /* 0x000fe2000f8e00ff */
[----:B------:R-:W-:Y:S01]  /*5750*/  @!UP3 UIADD3 UR8, UPT, UPT, UR17, 0x200, URZ ;  /* 0x000002001108b890 */ /* 0x000fe2000fffe0ff */
[----:B------:R-:W-:Y:S01]  /*5760*/  IMAD.U32 R8, RZ, RZ, UR9 ;  /* 0x00000009ff087e24 */ /* 0x000fe2000f8e00ff */
[----:B------:R-:W-:Y:S01]  /*5770*/  @!UP2 UMOV UR9, UR19 ;  /* 0x000000130009ac82 */ /* 0x000fe20008000000 */
[----:B------:R-:W-:Y:S02]  /*5780*/  @P3 R2UR UR49, R20 ;  /* 0x00000000143132ca */ /* 0x000fe400000e0000 */
[----:B------:R-:W-:Y:S02]  /*5790*/  @!P4 R2UR UR25, R9 ;  /* 0x000000000919c2ca */ /* 0x000fe400000e0000 */
[----:B------:R-:W-:Y:S02]  /*57a0*/  @!P4 R2UR UR24, R8 ;  /* 0x000000000818c2ca */ /* 0x000fe400000e0000 */
[----:B------:R-:W4:Y:S11]  /*57b0*/  LDC.64 R8, c[0x0][0xc10] ;  /* 0x00030400ff087b82 */ /* 0x000f360000000a00 */
[----:B------:R1:W-:Y:S01]  /*57c0*/  @!UP2 UTMALDG.5D [UR8], [UR24], desc[UR22] ;  /* 0x000016081800a5b4 */ /* 0x0003e20008021000 */
[----:B------:R5:W-:Y:S01]  /*57d0*/  @!P4 SYNCS.ARRIVE.TRANS64.RED.A0TR RZ, [UR17+0x110], R0 ;  /* 0x00011000ffffc9a7 */ /* 0x000be20008300411 */
[C---:B----4-:R-:W-:Y:S01]  /*57e0*/  @!P1 IMAD.HI.U32 R8, R11.reuse, R8, RZ ;  /* 0x000000080b089227 */ /* 0x050fe200078e00ff */
[----:B---3--:R-:W-:Y:S02]  /*57f0*/  @!P1 ISETP.NE.AND P0, PT, R12, 0x1, PT ;  /* 0x000000010c00980c */ /* 0x008fe40003f05270 */
[----:B--2---:R-:W-:Y:S01]  /*5800*/  @!P1 ISETP.NE.AND P2, PT, R2, 0x1, PT ;  /* 0x000000010200980c */ /* 0x004fe20003f45270 */
[----:B------:R-:W-:Y:S01]  /*5810*/  SYNCS.ARRIVE.TRANS64.RED.A1T0 RZ, [UR48], RZ ;  /* 0x000000ffffff79a7 */ /* 0x000fe20008100430 */
[C---:B------:R-:W-:Y:S01]  /*5820*/  @!P1 IMAD.HI.U32 R13, R10.reuse, R13, RZ ;  /* 0x0000000d0a0d9227 */ /* 0x040fe200078e00ff */
[----:B------:R-:W-:Y:S04]  /*5830*/  @!P1 SHF.R.U32.HI R8, RZ, R9, R8 ;  /* 0x00000009ff089219 */ /* 0x000fe80000011608 */
[----:B------:R-:W-:Y:S01]  /*5840*/  @!P1 SEL R8, R11, R8, !P2 ;  /* 0x000000080b089207 */ /* 0x000fe20005000000 */
[----:B------:R-:W2:Y:S01]  /*5850*/  SYNCS.PHASECHK.TRANS64.TRYWAIT P5, [UR17+0x128], R14 ;  /* 0x0001280eff0075a7 */ /* 0x000ea200080a1111 */
[----:B-----5:R-:W3:Y:S02]  /*5860*/  @!P1 LDC R0, c[0x0][0xc20] ;  /* 0x00030800ff009b82 */ /* 0x020ee40000000800 */
[----:B---3--:R-:W-:Y:S04]  /*5870*/  @!P1 SHF.R.U32.HI R0, RZ, R0, R13 ;  /* 0x00000000ff009219 */ /* 0x008fe8000001160d */
[----:B------:R-:W-:Y:S05]  /*5880*/  @!P1 SEL R9, R10, R0, !P0 ;  /* 0x000000000a099207 */ /* 0x000fea0004000000 */
[----:B------:R-:W-:Y:S02]  /*5890*/  @!P1 IMAD.IADD R0, R9, 0x1, -R8 ;  /* 0x0000000109009824 */ /* 0x000fe400078e0a08 */
[----:B------:R-:W-:Y:S02]  /*58a0*/  @!P1 IMAD.IADD R8, R8, 0x1, -R9 ;  /* 0x0000000108089824 */ /* 0x000fe400078e0a09 */
[----:B------:R-:W-:Y:S02]  /*58b0*/  @!P1 IMAD R11, R0, R2, R11 ;  /* 0x00000002000b9224 */ /* 0x000fe400078e020b */
[----:B------:R-:W-:Y:S01]  /*58c0*/  @!P1 IMAD R10, R8, R12, R10 ;  /* 0x0000000c080a9224 */ /* 0x000fe200078e020a */
[----:B-12---:R-:W-:Y:S06]  /*58d0*/  @!P5 BRA `(.L_x_88) ;  /* 0x0000003c005cd947 */ /* 0x006fec0003800000 */
.L_x_174:
[----:B------:R-:W-:Y:S01]  /*58e0*/  @!P4 IADD3 R2, P0, PT, R32, 0x680, RZ ;  /* 0x000006802002c810 */ /* 0x000fe20007f1e0ff */
[----:B------:R-:W-:Y:S01]  /*58f0*/  VOTEU.ALL UP3, P4 ;  /* 0x0000000000ff7886 */ /* 0x000fe20002060000 */
[----:B------:R-:W-:Y:S01]  /*5900*/  VOTEU.ALL UP2, P4 ;  /* 0x0000000000ff7886 */ /* 0x000fe20002040000 */
[----:B------:R-:W-:Y:S01]  /*5910*/  UMOV UR24, 0x0 ;  /* 0x0000000000187882 */ /* 0x000fe20000000000 */
[----:B------:R-:W-:Y:S01]  /*5920*/  @!P4 R2UR UR9, R2 ;  /* 0x000000000209c2ca */ /* 0x000fe200000e0000 */
[----:B-1----:R-:W-:Y:S01]  /*5930*/  @!P4 IMAD.X R0, RZ, RZ, R33, P0 ;  /* 0x000000ffff00c224 */ /* 0x002fe200000e0621 */
[----:B------:R-:W-:Y:S01]  /*5940*/  @!UP3 UIADD3 UR10, UPT, UPT, UR21, 0x40, URZ ;  /* 0x00000040150ab890 */ /* 0x000fe2000fffe0ff */
[----:B------:R-:W-:Y:S01]  /*5950*/  LOP3.LUT R29, R29, 0x1, RZ, 0x3c, !PT ;  /* 0x000000011d1d7812 */ /* 0x000fe200078e3cff */
[----:B------:R-:W-:Y:S01]  /*5960*/  UMOV UR25, 0x10000000 ;  /* 0x1000000000197882 */ /* 0x000fe20000000000 */
[----:B------:R-:W-:Y:S01]  /*5970*/  LOP3.LUT R28, R28, 0x1, RZ, 0x3c, !PT ;  /* 0x000000011c1c7812 */ /* 0x000fe200078e3cff */
[----:B------:R-:W-:Y:S01]  /*5980*/  IMAD.IADD R14, R10, 0x1, R96 ;  /* 0x000000010a0e7824 */ /* 0x000fe200078e0260 */
[----:B------:R-:W-:Y:S01]  /*5990*/  @!P4 R2UR UR8, R0 ;  /* 0x000000000008c2ca */ /* 0x000fe200000e0000 */
[----:B------:R-:W-:Y:S05]  /*59a0*/  IMAD.IADD R15, R11, 0x1, R97 ;  /* 0x000000010b0f7824 */ /* 0x000fea00078e0261 */
[----:B------:R-:W-:Y:S01]  /*59b0*/  IMAD.U32 R8, RZ, RZ, UR9 ;  /* 0x00000009ff087e24 */ /* 0x000fe2000f8e00ff */
[----:B------:R-:W-:Y:S04]  /*59c0*/  @!UP3 UIADD3 UR9, UPT, UPT, UR17, 0x118, URZ ;  /* 0x000001181109b890 */ /* 0x000fe8000fffe0ff */
[----:B------:R-:W-:Y:S02]  /*59d0*/  @!P4 R2UR UR22, R8 ;  /* 0x000000000816c2ca */ /* 0x000fe400000e0000 */
[----:B------:R-:W-:Y:S01]  /*59e0*/  IMAD.U32 R9, RZ, RZ, UR8 ;  /* 0x00000008ff097e24 */ /* 0x000fe2000f8e00ff */
[----:B------:R-:W-:Y:S04]  /*59f0*/  @!UP3 UIADD3 UR8, UPT, UPT, UR17, 0x1200, URZ ;  /* 0x000012001108b890 */ /* 0x000fe8000fffe0ff */
[----:B------:R-:W-:Y:S11]  /*5a00*/  @!P4 R2UR UR23, R9 ;  /* 0x000000000917c2ca */ /* 0x000ff600000e0000 */
[----:B------:R-:W-:Y:S02]  /*5a10*/  @!UPT UIADD3 URZ, UPT, UPT, URZ, URZ, URZ ;  /* 0x000000fffffff290 */ /* 0x000fe4000fffe0ff */
[----:B------:R2:W-:Y:S01]  /*5a20*/  @!UP2 UTMALDG.5D [UR8], [UR22], desc[UR24] ;  /* 0x000018081600a5b4 */ /* 0x0005e20008021000 */
[----:B------:R2:W-:Y:S01]  /*5a30*/  @!P4 SYNCS.ARRIVE.TRANS64.RED.A0TR RZ, [UR17+0x118], R27 ;  /* 0x0001181bffffc9a7 */ /* 0x0005e20008300411 */
[----:B------:R-:W-:Y:S01]  /*5a40*/  UPLOP3.LUT UP2, UPT, UPT, UPT, UPT, 0x80, 0x8 ;  /* 0x000000000008789c */ /* 0x000fe20003f4f070 */
[----:B------:R-:W-:Y:S01]  /*5a50*/  SYNCS.ARRIVE.TRANS64.RED.A1T0 RZ, [UR20], RZ ;  /* 0x000000ffffff79a7 */ /* 0x000fe20008100414 */
[----:B------:R-:W-:Y:S09]  /*5a60*/  @P3 BRA `(.L_x_89) ;  /* 0xfffffff0002c3947 */ /* 0x000ff2000383ffff */
[----:B------:R-:W-:-:S04]  /*5a70*/  SHF.L.U32 R2, R29, 0x1f, RZ ;  /* 0x0000001f1d027819 */ /* 0x000fc800000006ff */
[----:B------:R-:W1:Y:S02]  /*5a80*/  SYNCS.PHASECHK.TRANS64.TRYWAIT P0, [UR17+0x120], R2 ;  /* 0x00012002ff0075a7 */ /* 0x000e640008001111 */
[----:B-1----:R-:W-:Y:S05]  /*5a90*/  @!P0 BRA `(.L_x_90) ;  /* 0x0000003c00048947 */ /* 0x002fea0003800000 */
.L_x_176:
[----:B-1----:R-:W-:-:S07]  /*5aa0*/  MOV R0, UR17 ;  /* 0x0000001100007c02 */ /* 0x002fce0008000f00 */
.L_x_91:
[----:B-1----:R-:W-:-:S04]  /*5ab0*/  SHF.L.U32 R2, R29, 0x1f, RZ ;  /* 0x0000001f1d027819 */ /* 0x002fc800000006ff */
[----:B------:R1:W3:Y:S03]  /*5ac0*/  SYNCS.PHASECHK.TRANS64.TRYWAIT P0, [R0+URZ+0x128], R2 ;  /* 0x00012802000075a7 */ /* 0x0002e600080011ff */
[----:B---3--:R-:W-:Y:S05]  /*5ad0*/  @!P0 NANOSLEEP.SYNCS 0x989680 ;  /* 0x009896800000895d */ /* 0x008fea0003900000 */
[----:B------:R-:W3:Y:S02]  /*5ae0*/  @!P0 SYNCS.PHASECHK.TRANS64 P0, [R0+URZ+0x128], R2 ;  /* 0x00012802000085a7 */ /* 0x000ee400080010ff */
[----:B--23--:R-:W-:Y:S05]  /*5af0*/  @P0 EXIT ;  /* 0x000000000000094d */ /* 0x00cfea0003800000 */
[----:B------:R-:W-:Y:S05]  /*5b00*/  BRA `(.L_x_91) ;  /* 0xfffffffc00e87947 */ /* 0x000fea000383ffff */
.L_x_80:
[----:B------:R-:W-:-:S06]  /*5b10*/  UISETP.GE.AND UP1, UPT, UR4, 0x4, UPT ;  /* 0x000000040400788c */ /* 0x000fcc000bf26270 */
[----:B------:R-:W-:-:S13]  /*5b20*/  PLOP3.LUT P0, PT, PT, PT, UP1, 0x80, 0x8 ;  /* 0x000000000008781c */ /* 0x000fda0003f0f018 */
[----:B-1----:R-:W-:Y:S05]  /*5b30*/  @!P0 EXIT ;  /* 0x000000000000894d */ /* 0x002fea0003800000 */
[----:B------:R-:W-:Y:S01]  /*5b40*/  BAR.SYNC.DEFER_BLOCKING 0x6, 0xa0 ;  /* 0x0182800000007b1d */ /* 0x000fe20000010000 */
[C---:B------:R-:W-:Y:S01]  /*5b50*/  IMAD.SHL.U32 R4, R109.reuse, 0x40, RZ ;  /* 0x000000406d047824 */ /* 0x040fe200078e00ff */
[----:B------:R-:W-:Y:S01]  /*5b60*/  SHF.R.S32.HI R6, RZ, 0x1f, R112 ;  /* 0x0000001fff067819 */ /* 0x000fe20000011470 */
[C---:B------:R-:W-:Y:S01]  /*5b70*/  IMAD.SHL.U32 R108, R109.reuse, 0x20, RZ ;  /* 0x000000206d6c7824 */ /* 0x040fe200078e00ff */
[C---:B------:R-:W-:Y:S01]  /*5b80*/  LOP3.LUT R110, R109.reuse, 0x60, RZ, 0xc0, !PT ;  /* 0x000000606d6e7812 */ /* 0x040fe200078ec0ff */
[C---:B------:R-:W-:Y:S01]  /*5b90*/  IMAD.SHL.U32 R5, R109.reuse, 0x2, RZ ;  /* 0x000000026d057824 */ /* 0x040fe200078e00ff */
[----:B------:R-:W-:Y:S02]  /*5ba0*/  UMOV UR52, 0x400 ;  /* 0x0000040000347882 */ /* 0x000fe40000000000 */
[----:B------:R-:W1:Y:S01]  /*5bb0*/  LDC R103, c[0x0][0x370] ;  /* 0x0000dc00ff677b82 */ /* 0x000e620000000800 */
[----:B------:R-:W-:Y:S01]  /*5bc0*/  ULEA UR52, UR48, UR52, 0x18 ;  /* 0x0000003430347291 */ /* 0x000fe2000f8ec0ff */
[----:B------:R-:W-:Y:S01]  /*5bd0*/  LOP3.LUT R0, R4, 0x180, RZ, 0xc0, !PT ;  /* 0x0000018004007812 */ /* 0x000fe200078ec0ff */
[C---:B------:R-:W-:Y:S01]  /*5be0*/  IMAD.U32 R46, R109.reuse, 0x10000, RZ ;  /* 0x000100006d2e7824 */ /* 0x040fe200078e00ff */
[----:B------:R-:W-:Y:S01]  /*5bf0*/  LOP3.LUT R108, R108, 0xc00, RZ, 0xc0, !PT ;  /* 0x00000c006c6c7812 */ /* 0x000fe200078ec0ff */
[----:B------:R-:W-:Y:S01]  /*5c00*/  UIADD3 UR4, UPT, UPT, UR52, 0x2200, URZ ;  /* 0x0000220034047890 */ /* 0x000fe2000fffe0ff */
[----:B------:R-:W-:Y:S01]  /*5c10*/  LOP3.LUT R5, R0, 0x20, R5, 0xf8, !PT ;  /* 0x0000002000057812 */ /* 0x000fe200078ef805 */
[C---:B------:R-:W-:Y:S01]  /*5c20*/  IMAD.SHL.U32 R0, R109.reuse, 0x8, RZ ;  /* 0x000000086d007824 */ /* 0x040fe200078e00ff */
[----:B------:R-:W2:Y:S01]  /*5c30*/  LDC R42, c[0x0][0xc0c] ;  /* 0x00030300ff2a7b82 */ /* 0x000ea20000000800 */
[----:B------:R-:W-:Y:S01]  /*5c40*/  LOP3.LUT R108, R108, 0x40, R4, 0xf8, !PT ;  /* 0x000000406c6c7812 */ /* 0x000fe200078ef804 */
[----:B------:R-:W-:Y:S01]  /*5c50*/  IMAD.MOV.U32 R45, RZ, RZ, RZ ;  /* 0x000000ffff2d7224 */ /* 0x000fe200078e00ff */
[----:B------:R-:W-:-:S02]  /*5c60*/  LOP3.LUT R109, R109, 0x2, RZ, 0xc0, !PT ;  /* 0x000000026d6d7812 */ /* 0x000fc400078ec0ff */
[----:B------:R-:W-:Y:S02]  /*5c70*/  CS2R R106, SRZ ;  /* 0x00000000006a7805 */ /* 0x000fe4000001ff00 */
[----:B------:R-:W-:Y:S02]  /*5c80*/  LEA.HI R112, R6, R112, RZ, 0x7 ;  /* 0x0000007006707211 */ /* 0x000fe400078f38ff */
[----:B------:R-:W-:Y:S02]  /*5c90*/  CS2R R104, SRZ ;  /* 0x0000000000687805 */ /* 0x000fe4000001ff00 */
[----:B------:R-:W-:Y:S01]  /*5ca0*/  LOP3.LUT R0, R5, 0x30, R0, 0x78, !PT ;  /* 0x0000003005007812 */ /* 0x000fe200078e7800 */
[----:B------:R-:W3:Y:S01]  /*5cb0*/  LDC R101, c[0x0][0xc20] ;  /* 0x00030800ff657b82 */ /* 0x000ee20000000800 */
[----:B------:R-:W4:Y:S01]  /*5cc0*/  LDS R2, [UR52+0x190] ;  /* 0x00019034ff027984 */ /* 0x000f220008000800 */
[----:B------:R-:W-:Y:S01]  /*5cd0*/  LOP3.LUT R108, R108, 0x200, R4, 0xf8, !PT ;  /* 0x000002006c6c7812 */ /* 0x000fe200078ef804 */
[----:B------:R-:W-:Y:S01]  /*5ce0*/  IMAD.MOV R113, RZ, RZ, -R109 ;  /* 0x000000ffff717224 */ /* 0x000fe200078e0a6d */
[----:B------:R-:W-:Y:S01]  /*5cf0*/  LOP3.LUT R46, R46, 0x600000, RZ, 0xc0, !PT ;  /* 0x006000002e2e7812 */ /* 0x000fe200078ec0ff */
[----:B------:R-:W-:Y:S01]  /*5d00*/  IMAD.U32 R114, RZ, RZ, UR4 ;  /* 0x00000004ff727e24 */ /* 0x000fe2000f8e00ff */
[----:B------:R-:W-:Y:S01]  /*5d10*/  LOP3.LUT R108, R108, R0, RZ, 0xfc, !PT ;  /* 0x000000006c6c7212 */ /* 0x000fe200078efcff */
[----:B------:R-:W1:Y:S01]  /*5d20*/  LDCU.64 UR56, c[0x0][0x348] ;  /* 0x00006900ff3877ac */ /* 0x000e620008000a00 */
[----:B------:R-:W1:Y:S01]  /*5d30*/  LDC R41, c[0x0][0xc30] ;  /* 0x00030c00ff297b82 */ /* 0x000e620000000800 */
[----:B------:R-:W-:Y:S01]  /*5d40*/  SHF.R.S32.HI R112, RZ, 0x7, R112 ;  /* 0x00000007ff707819 */ /* 0x000fe20000011470 */
[----:B------:R-:W1:Y:S01]  /*5d50*/  LDCU.64 UR36, c[0x0][0x988] ;  /* 0x00013100ff2477ac */ /* 0x000e620008000a00 */
[----:B------:R-:W1:Y:S05]  /*5d60*/  LDCU.64 UR38, c[0x0][0x990] ;  /* 0x00013200ff2677ac */ /* 0x000e6a0008000a00 */
[----:B------:R-:W1:Y:S01]  /*5d70*/  LDC R100, c[0x0][0x388] ;  /* 0x0000e200ff647b82 */ /* 0x000e620000000800 */
[----:B------:R-:W-:-:S07]  /*5d80*/  UIADD3 UR51, UPT, UPT, UR52, 0x200, URZ ;  /* 0x0000020034337890 */ /* 0x000fce000fffe0ff */
[----:B------:R-:W1:Y:S08]  /*5d90*/  LDC R99, c[0x0][0x38c] ;  /* 0x0000e300ff637b82 */ /* 0x000e700000000800 */
[----:B------:R-:W1:Y:S08]  /*5da0*/  LDC.64 R94, c[0x0][0xc10] ;  /* 0x00030400ff5e7b82 */ /* 0x000e700000000a00 */
[----:B------:R-:W1:Y:S01]  /*5db0*/  LDC.64 R38, c[0x0][0xc18] ;  /* 0x00030600ff267b82 */ /* 0x000e620000000a00 */
[C---:B----4-:R-:W-:Y:S01]  /*5dc0*/  VIADD R3, R2.reuse, 0x80 ;  /* 0x0000008002037836 */ /* 0x050fe20000000000 */
[----:B------:R-:W-:-:S04]  /*5dd0*/  LOP3.LUT R2, R2, 0xffff, RZ, 0xc0, !PT ;  /* 0x0000ffff02027812 */ /* 0x000fc800078ec0ff */
[----:B------:R-:W-:Y:S02]  /*5de0*/  LOP3.LUT R3, R3, 0xffff, RZ, 0xc0, !PT ;  /* 0x0000ffff03037812 */ /* 0x000fe400078ec0ff */
[----:B------:R-:W4:Y:S03]  /*5df0*/  LDC.64 R36, c[0x0][0xc28] ;  /* 0x00030a00ff247b82 */ /* 0x000f260000000a00 */
[----:B------:R1:W-:Y:S05]  /*5e00*/  STL.64 [R1], R2 ;  /* 0x0000000201007387 */ /* 0x0003ea0000100a00 */
[----:B------:R-:W1:Y:S08]  /*5e10*/  LDC.64 R92, c[0x0][0x9b0] ;  /* 0x00026c00ff5c7b82 */ /* 0x000e700000000a00 */
[----:B------:R-:W1:Y:S08]  /*5e20*/  LDC.64 R82, c[0x0][0x9a8] ;  /* 0x00026a00ff527b82 */ /* 0x000e700000000a00 */
[----:B--23--:R-:W1:Y:S02]  /*5e30*/  LDC R102, c[0x0][0x374] ;  /* 0x0000dd00ff667b82 */ /* 0x00ce640000000800 */
.L_x_118:
[----:B-1----:R-:W-:Y:S04]  /*5e40*/  SHF.L.U32 R2, R106, 0x1f, RZ ;  /* 0x0000001f6a027819 */ /* 0x002fe800000006ff */
[----:B------:R-:W1:Y:S02]  /*5e50*/  SYNCS.PHASECHK.TRANS64.TRYWAIT P0, [UR52+0x140], R2 ;  /* 0x00014002ff0075a7 */ /* 0x000e640008001134 */
[----:B-1----:R-:W-:Y:S05]  /*5e60*/  @!P0 BRA `(.L_x_92) ;  /* 0x0000003800288947 */ /* 0x002fea0003800000 */
.L_x_178:
[----:B------:R-:W2:Y:S01]  /*5e70*/  LDS.128 R8, [UR52+0x180] ;  /* 0x00018034ff087984 */ /* 0x000ea20008000c00 */
[----:B------:R-:W-:Y:S01]  /*5e80*/  UIADD3 UR4, UPT, UPT, UR52, 0x148, URZ ;  /* 0x0000014834047890 */ /* 0x000fe2000fffe0ff */
[----:B-1----:R-:W-:Y:S01]  /*5e90*/  IMAD R0, R45, 0x4, R1 ;  /* 0x000000042d007824 */ /* 0x002fe200078e0201 */
[----:B------:R-:W-:Y:S02]  /*5ea0*/  IABS R5, R112 ;  /* 0x0000007000057213 */ /* 0x000fe40000000000 */
[----:B------:R-:W-:Y:S01]  /*5eb0*/  UPRMT UR4, URZ, 0x654, UR4 ;  /* 0x00000654ff047896 */ /* 0x000fe20008000004 */
[----:B------:R-:W-:Y:S01]  /*5ec0*/  IABS R3, R100 ;  /* 0x0000006400037213 */ /* 0x000fe20000000000 */
[----:B------:R-:W1:Y:S01]  /*5ed0*/  I2F.RP R12, R5 ;  /* 0x00000005000c7306 */ /* 0x000e620000209400 */
[----:B------:R-:W-:Y:S01]  /*5ee0*/  @!PT LDS RZ, [RZ] ;  /* 0x00000000fffff984 */ /* 0x000fe20000000800 */
[----:B------:R-:W-:Y:S01]  /*5ef0*/  @!PT LDS RZ, [RZ] ;  /* 0x00000000fffff984 */ /* 0x000fe20000000800 */
[----:B------:R-:W-:Y:S01]  /*5f00*/  @!PT LDS RZ, [RZ] ;  /* 0x00000000fffff984 */ /* 0x000fe20000000800 */
[----:B------:R-:W-:Y:S01]  /*5f10*/  @!PT LDS RZ, [RZ] ;  /* 0x00000000fffff984 */ /* 0x000fe20000000800 */
[----:B------:R3:W-:Y:S06]  /*5f20*/  MEMBAR.ALL.CTA ;  /* 0x0000000000007992 */ /* 0x0007ec0000008000 */
[----:B---3--:R-:W3:Y:S01]  /*5f30*/  FENCE.VIEW.ASYNC.S ;  /* 0x00000000000073c6 */ /* 0x008ee20000000000 */
[----:B------:R-:W-:Y:S01]  /*5f40*/  IABS R2, R14 ;  /* 0x0000000e00027213 */ /* 0x000fe20000000000 */
[----:B---3--:R-:W-:Y:S06]  /*5f50*/  SYNCS.ARRIVE.TRANS64.RED.A1T0 RZ, [UR4], RZ ;  /* 0x000000ffffff79a7 */ /* 0x008fec0008100404 */
[----:B------:R3:W5:Y:S01]  /*5f60*/  LDL R16, [R0] ;  /* 0x0000000000107983 */ /* 0x0007620000100800 */
[----:B--2---:R-:W-:Y:S01]  /*5f70*/  LOP3.LUT P5, RZ, R10, 0x1, RZ, 0xc0, !PT ;  /* 0x000000010aff7812 */ /* 0x004fe200078ac0ff */
[----:B-1----:R-:W1:Y:S03]  /*5f80*/  MUFU.RCP R12, R12 ;  /* 0x0000000c000c7308 */ /* 0x002e660000001000 */
[----:B------:R-:W-:Y:S09]  /*5f90*/  P2R R115, PR, RZ, 0x20 ;  /* 0x00000020ff737803 */ /* 0x000ff20000000000 */
[----:B------:R-:W-:Y:S02]  /*5fa0*/  @P5 MOV R44, R8 ;  /* 0x00000008002c5202 */ /* 0x000fe40000000f00 */
[----:B------:R-:W-:Y:S02]  /*5fb0*/  @P5 LOP3.LUT R43, R9, 0xffff, RZ, 0xc0, !PT ;  /* 0x0000ffff092b5812 */ /* 0x000fe400078ec0ff */
[----:B---3--:R-:W-:Y:S01]  /*5fc0*/  IABS R0, R112 ;  /* 0x0000007000007213 */ /* 0x008fe20000000000 */
[----:B-1----:R-:W-:Y:S03]  /*5fd0*/  VIADD R12, R12, 0xffffffe ;  /* 0x0ffffffe0c0c7836 */ /* 0x002fe60000000000 */
[----:B------:R-:W-:Y:S01]  /*5fe0*/  IADD3 R0, PT, PT, RZ, -R0, RZ ;  /* 0x80000000ff007210 */ /* 0x000fe20007ffe0ff */
[----:B------:R-:W1:Y:S02]  /*5ff0*/  F2I.FTZ.U32.TRUNC.NTZ R13, R12 ;  /* 0x0000000c000d7305 */ /* 0x000e64000021f000 */
[--C-:B-1----:R-:W-:Y:S02]  /*6000*/  IMAD.MOV R4, RZ, RZ, -R13.reuse ;  /* 0x000000ffff047224 */ /* 0x102fe400078e0a0d */
[----:B------:R-:W-:Y:S02]  /*6010*/  IMAD.MOV.U32 R12, RZ, RZ, RZ ;  /* 0x000000ffff0c7224 */ /* 0x000fe400078e00ff */
[-C--:B------:R-:W-:Y:S04]  /*6020*/  IMAD R4, R4, R5.reuse, RZ ;  /* 0x0000000504047224 */ /* 0x080fe800078e02ff */
[----:B------:R-:W-:Y:S02]  /*6030*/  IMAD.HI.U32 R13, R13, R4, R12 ;  /* 0x000000040d0d7227 */ /* 0x000fe400078e000c */
[----:B------:R-:W1:Y:S04]  /*6040*/  I2F.RP R4, R3 ;  /* 0x0000000300047306 */ /* 0x000e680000209400 */
[----:B------:R-:W-:Y:S04]  /*6050*/  IMAD.HI.U32 R13, R13, R2, RZ ;  /* 0x000000020d0d7227 */ /* 0x000fe800078e00ff */
[----:B------:R-:W-:Y:S01]  /*6060*/  IMAD R2, R13, R0, R2 ;  /* 0x000000000d027224 */ /* 0x000fe200078e0202 */
[----:B------:R-:W-:Y:S04]  /*6070*/  LOP3.LUT R0, R14, R112, RZ, 0x3c, !PT ;  /* 0x000000700e007212 */ /* 0x000fe800078e3cff */
[----:B------:R-:W-:Y:S01]  /*6080*/  ISETP.GT.U32.AND P0, PT, R5, R2, PT ;  /* 0x000000020500720c */ /* 0x000fe20003f04070 */
[----:B-1----:R-:W1:Y:S01]  /*6090*/  MUFU.RCP R4, R4 ;  /* 0x0000000400047308 */ /* 0x002e620000001000 */
[----:B------:R-:W-:Y:S11]  /*60a0*/  ISETP.GE.AND P1, PT, R0, RZ, PT ;  /* 0x000000ff0000720c */ /* 0x000ff60003f26270 */
[----:B------:R-:W-:Y:S02]  /*60b0*/  @!P0 IMAD.IADD R2, R2, 0x1, -R5 ;  /* 0x0000000102028824 */ /* 0x000fe400078e0a05 */
[----:B------:R-:W-:Y:S01]  /*60c0*/  @!P0 VIADD R13, R13, 0x1 ;  /* 0x000000010d0d8836 */ /* 0x000fe20000000000 */
[----:B------:R-:W-:Y:S02]  /*60d0*/  ISETP.NE.AND P0, PT, R112, RZ, PT ;  /* 0x000000ff7000720c */ /* 0x000fe40003f05270 */
[----:B------:R-:W-:Y:S01]  /*60e0*/  ISETP.GE.U32.AND P2, PT, R2, R5, PT ;  /* 0x000000050200720c */ /* 0x000fe20003f46070 */
[----:B-1----:R-:W-:Y:S04]  /*60f0*/  VIADD R6, R4, 0xffffffe ;  /* 0x0ffffffe04067836 */ /* 0x002fe80000000000 */
[----:B------:R-:W1:Y:S08]  /*6100*/  F2I.FTZ.U32.TRUNC.NTZ R7, R6 ;  /* 0x0000000600077305 */ /* 0x000e70000021f000 */
[----:B------:R-:W-:Y:S05]  /*6110*/  @P2 IADD3 R13, PT, PT, R13, 0x1, RZ ;  /* 0x000000010d0d2810 */ /* 0x000fea0007ffe0ff */
[----:B------:R-:W-:Y:S01]  /*6120*/  @!P1 IMAD.MOV R13, RZ, RZ, -R13 ;  /* 0x000000ffff0d9224 */ /* 0x000fe200078e0a0d */
[----:B------:R-:W-:Y:S01]  /*6130*/  @!P0 LOP3.LUT R13, RZ, R112, RZ, 0x33, !PT ;  /* 0x00000070ff0d8212 */ /* 0x000fe200078e33ff */
[--C-:B-1----:R-:W-:Y:S02]  /*6140*/  IMAD.MOV R0, RZ, RZ, -R7.reuse ;  /* 0x000000ffff007224 */ /* 0x102fe400078e0a07 */
[----:B------:R-:W-:Y:S01]  /*6150*/  IMAD.MOV.U32 R6, RZ, RZ, RZ ;  /* 0x000000ffff067224 */ /* 0x000fe200078e00ff */
[----:B------:R-:W-:Y:S01]  /*6160*/  IABS R5, R13 ;  /* 0x0000000d00057213 */ /* 0x000fe20000000000 */
[----:B------:R-:W-:Y:S01]  /*6170*/  IMAD R12, R0, R3, RZ ;  /* 0x00000003000c7224 */ /* 0x000fe200078e02ff */
[----:B------:R-:W-:Y:S03]  /*6180*/  IABS R0, R99 ;  /* 0x0000006300007213 */ /* 0x000fe60000000000 */
[----:B------:R-:W-:Y:S01]  /*6190*/  IMAD.HI.U32 R12, R7, R12, R6 ;  /* 0x0000000c070c7227 */ /* 0x000fe200078e0006 */
[----:B------:R-:W1:Y:S05]  /*61a0*/  I2F.RP R2, R0 ;  /* 0x0000000000027306 */ /* 0x000e6a0000209400 */
[----:B------:R-:W-:Y:S05]  /*61b0*/  IMAD.HI.U32 R12, R12, R5, RZ ;  /* 0x000000050c0c7227 */ /* 0x000fea00078e00ff */
[----:B------:R-:W-:Y:S05]  /*61c0*/  IADD3 R4, PT, PT, -R12, RZ, RZ ;  /* 0x000000ff0c047210 */ /* 0x000fea0007ffe1ff */
[C---:B------:R-:W-:Y:S01]  /*61d0*/  IMAD R5, R3.reuse, R4, R5 ;  /* 0x0000000403057224 */ /* 0x040fe200078e0205 */
[----:B-1----:R-:W1:Y:S04]  /*61e0*/  MUFU.RCP R2, R2 ;  /* 0x0000000200027308 */ /* 0x002e680000001000 */
[----:B------:R-:W-:Y:S11]  /*61f0*/  ISETP.GT.U32.AND P0, PT, R3, R5, PT ;  /* 0x000000050300720c */ /* 0x000ff60003f04070 */
[----:B------:R-:W-:Y:S02]  /*6200*/  @!UPT UIADD3 URZ, UPT, UPT, URZ, URZ, URZ ;  /* 0x000000fffffff290 */ /* 0x000fe4000fffe0ff */
[----:B------:R-:W-:Y:S02]  /*6210*/  @!P0 IMAD.IADD R5, R5, 0x1, -R3 ;  /* 0x0000000105058824 */ /* 0x000fe400078e0a03 */
[----:B-1----:R-:W-:Y:S01]  /*6220*/  VIADD R4, R2, 0xffffffe ;  /* 0x0ffffffe02047836 */ /* 0x002fe20000000000 */
[-C--:B------:R-:W-:Y:S01]  /*6230*/  LOP3.LUT R2, R13, R100.reuse, RZ, 0x3c, !PT ;  /* 0x000000640d027212 */ /* 0x080fe200078e3cff */
[----:B------:R-:W-:Y:S01]  /*6240*/  @!P0 VIADD R12, R12, 0x1 ;  /* 0x000000010c0c8836 */ /* 0x000fe20000000000 */
[----:B------:R-:W-:Y:S02]  /*6250*/  ISETP.GE.U32.AND P2, PT, R5, R3, PT ;  /* 0x000000030500720c */ /* 0x000fe40003f46070 */
[----:B------:R-:W-:Y:S01]  /*6260*/  ISETP.GE.AND P1, PT, R2, RZ, PT ;  /* 0x000000ff0200720c */ /* 0x000fe20003f26270 */
[----:B------:R-:W1:Y:S01]  /*6270*/  F2I.FTZ.U32.TRUNC.NTZ R5, R4 ;  /* 0x0000000400057305 */ /* 0x000e62000021f000 */
[----:B------:R-:W-:Y:S09]  /*6280*/  ISETP.NE.AND P0, PT, R100, RZ, PT ;  /* 0x000000ff6400720c */ /* 0x000ff20003f05270 */
[----:B------:R-:W-:Y:S01]  /*6290*/  @P2 IADD3 R12, PT, PT, R12, 0x1, RZ ;  /* 0x000000010c0c2810 */ /* 0x000fe20007ffe0ff */
[--C-:B-1----:R-:W-:Y:S04]  /*62a0*/  IMAD.MOV R2, RZ, RZ, -R5.reuse ;  /* 0x000000ffff027224 */ /* 0x102fe800078e0a05 */
[----:B------:R-:W-:Y:S01]  /*62b0*/  @!P1 IMAD.MOV R12, RZ, RZ, -R12 ;  /* 0x000000ffff0c9224 */ /* 0x000fe200078e0a0c */
[----:B------:R-:W-:Y:S01]  /*62c0*/  @!P0 LOP3.LUT R12, RZ, R100, RZ, 0x33, !PT ;  /* 0x00000064ff0c8212 */ /* 0x000fe200078e33ff */
[----:B------:R-:W-:Y:S01]  /*62d0*/  IMAD R3, R2, R0, RZ ;  /* 0x0000000002037224 */ /* 0x000fe200078e02ff */
[----:B------:R-:W-:Y:S01]  /*62e0*/  ISETP.GE.AND P0, PT, R40, 0x1, PT ;  /* 0x000000012800780c */ /* 0x000fe20003f06270 */
[----:B------:R-:W-:Y:S01]  /*62f0*/  IMAD.MOV.U32 R4, RZ, RZ, RZ ;  /* 0x000000ffff047224 */ /* 0x000fe200078e00ff */
[----:B------:R-:W-:Y:S02]  /*6300*/  IABS R2, R12 ;  /* 0x0000000c00027213 */ /* 0x000fe40000000000 */
[----:B------:R-:W-:Y:S01]  /*6310*/  LOP3.LUT R7, R12, R99, RZ, 0x3c, !PT ;  /* 0x000000630c077212 */ /* 0x000fe200078e3cff */
[----:B------:R-:W-:Y:S06]  /*6320*/  IMAD.HI.U32 R5, R5, R3, R4 ;  /* 0x0000000305057227 */ /* 0x000fec00078e0004 */
[----:B------:R-:W-:Y:S05]  /*6330*/  IMAD.HI.U32 R17, R5, R2, RZ ;  /* 0x0000000205117227 */ /* 0x000fea00078e00ff */
[----:B------:R-:W-:Y:S05]  /*6340*/  IADD3 R3, PT, PT, -R17, RZ, RZ ;  /* 0x000000ff11037210 */ /* 0x000fea0007ffe1ff */
[C---:B------:R-:W-:Y:S05]  /*6350*/  IMAD R2, R0.reuse, R3, R2 ;  /* 0x0000000300027224 */ /* 0x040fea00078e0202 */
[----:B------:R-:W-:Y:S11]  /*6360*/  ISETP.GT.U32.AND P3, PT, R0, R2, PT ;  /* 0x000000020000720c */ /* 0x000ff60003f64070 */
[----:B------:R-:W-:Y:S02]  /*6370*/  @!UPT UIADD3 URZ, UPT, UPT, URZ, URZ, URZ ;  /* 0x000000fffffff290 */ /* 0x000fe4000fffe0ff */
[----:B------:R-:W-:Y:S05]  /*6380*/  @!P3 IMAD.IADD R2, R2, 0x1, -R0 ;  /* 0x000000010202b824 */ /* 0x000fea00078e0a00 */
[----:B------:R-:W-:Y:S01]  /*6390*/  ISETP.GE.U32.AND P2, PT, R2, R0, PT ;  /* 0x000000000200720c */ /* 0x000fe20003f46070 */
[----:B------:R-:W-:Y:S01]  /*63a0*/  @!UPT UIADD3 URZ, UPT, UPT, URZ, URZ, URZ ;  /* 0x000000fffffff290 */ /* 0x000fe2000fffe0ff */
[----:B------:R-:W-:Y:S11]  /*63b0*/  @!P0 BRA `(.L_x_93) ;  /* 0x0000000000a48947 */ /* 0x000ff60003800000 */
[----:B------:R-:W-:Y:S01]  /*63c0*/  IMAD.HI.U32 R0, R102, R39, RZ ;  /* 0x0000002766007227 */ /* 0x000fe200078e00ff */
[----:B------:R-:W-:Y:S02]  /*63d0*/  ISETP.NE.AND P0, PT, R38, 0x1, PT ;  /* 0x000000012600780c */ /* 0x000fe40003f05270 */
[----:B------:R-:W-:Y:S01]  /*63e0*/  ISETP.NE.AND P1, PT, R40, 0x1, PT ;  /* 0x000000012800780c */ /* 0x000fe20003f25270 */
[----:B------:R-:W-:Y:S01]  /*63f0*/  IMAD.HI.U32 R4, R103, R94, RZ ;  /* 0x0000005e67047227 */ /* 0x000fe200078e00ff */
[----:B------:R-:W-:Y:S02]  /*6400*/  SHF.R.U32.HI R0, RZ, R101, R0 ;  /* 0x00000065ff007219 */ /* 0x000fe40000011600 */
[----:B------:R-:W-:Y:S01]  /*6410*/  ISETP.NE.AND P4, PT, R42, 0x1, PT ;  /* 0x000000012a00780c */ /* 0x000fe20003f85270 */
[----:B------:R-:W-:Y:S01]  /*6420*/  IMAD.HI.U32 R6, R43, R39, RZ ;  /* 0x000000272b067227 */ /* 0x000fe200078e00ff */
[-C--:B------:R-:W-:Y:S02]  /*6430*/  SHF.R.U32.HI R4, RZ, R95.reuse, R4 ;  /* 0x0000005fff047219 */ /* 0x080fe40000011604 */
[----:B------:R-:W-:Y:S01]  /*6440*/  SEL R0, R102, R0, !P0 ;  /* 0x0000000066007207 */ /* 0x000fe20004000000 */
[----:B------:R-:W-:Y:S01]  /*6450*/  IMAD.HI.U32 R5, R44, R94, RZ ;  /* 0x0000005e2c057227 */ /* 0x000fe200078e00ff */
[----:B------:R-:W-:Y:S03]  /*6460*/  SEL R4, R103, R4, !P4 ;  /* 0x0000000467047207 */ /* 0x000fe60006000000 */
[-C--:B----4-:R-:W-:Y:S01]  /*6470*/  IMAD.HI.U32 R3, R0, R36.reuse, RZ ;  /* 0x0000002400037227 */ /* 0x090fe200078e00ff */
[----:B------:R-:W-:Y:S03]  /*6480*/  SHF.R.U32.HI R5, RZ, R95, R5 ;  /* 0x0000005fff057219 */ /* 0x000fe60000011605 */
[----:B------:R-:W-:Y:S01]  /*6490*/  IMAD.HI.U32 R2, R4, R36, RZ ;  /* 0x0000002404027227 */ /* 0x000fe200078e00ff */
[----:B------:R-:W-:Y:S02]  /*64a0*/  @P1 SHF.R.U32.HI R0, RZ, R37, R3 ;  /* 0x00000025ff001219 */ /* 0x000fe40000011603 */
[----:B------:R-:W-:Y:S02]  /*64b0*/  SHF.R.U32.HI R3, RZ, R101, R6 ;  /* 0x00000065ff037219 */ /* 0x000fe40000011606 */
[----:B------:R-:W-:Y:S01]  /*64c0*/  @P1 SHF.R.U32.HI R4, RZ, R37, R2 ;  /* 0x00000025ff041219 */ /* 0x000fe20000011602 */
[----:B------:R-:W-:Y:S01]  /*64d0*/  IMAD R0, R40, R0, RZ ;  /* 0x0000000028007224 */ /* 0x000fe200078e02ff */
[----:B------:R-:W-:Y:S02]  /*64e0*/  SEL R3, R43, R3, !P0 ;  /* 0x000000032b037207 */ /* 0x000fe40004000000 */
[----:B------:R-:W-:Y:S01]  /*64f0*/  SEL R2, R44, R5, !P4 ;  /* 0x000000052c027207 */ /* 0x000fe20006000000 */
[----:B------:R-:W-:Y:S01]  /*6500*/  IMAD R5, R40, R4, RZ ;  /* 0x0000000428057224 */ /* 0x000fe200078e02ff */
[C---:B------:R-:W-:Y:S01]  /*6510*/  ISETP.GE.AND P0, PT, R3.reuse, R0, PT ;  /* 0x000000000300720c */ /* 0x040fe20003f06270 */
[C---:B------:R-:W-:Y:S03]  /*6520*/  IMAD.HI.U32 R0, R3.reuse, R36, RZ ;  /* 0x0000002403007227 */ /* 0x040fe600078e00ff */
[C---:B------:R-:W-:Y:S02]  /*6530*/  ISETP.GE.OR P0, PT, R2.reuse, R5, P0 ;  /* 0x000000050200720c */ /* 0x040fe40000706670 */
[----:B------:R-:W-:Y:S04]  /*6540*/  SHF.R.U32.HI R0, RZ, R37, R0 ;  /* 0x00000025ff007219 */ /* 0x000fe80000011600 */
[C---:B------:R-:W-:Y:S05]  /*6550*/  SEL R6, R3.reuse, R0, !P1 ;  /* 0x0000000003067207 */ /* 0x040fea0004800000 */
        /* <DEDUP_REMOVED lines=14> */
[----:B------:R-:W-:Y:S07]  /*6640*/  IMAD R43, R3, R38, R43 ;  /* 0x00000026032b7224 */ /* 0x000fee00078e022b */
.L_x_93:
[----:B------:R-:W-:Y:S01]  /*6650*/  ISETP.NE.AND P0, PT, R41, 0x1, PT ;  /* 0x000000012900780c */ /* 0x000fe20003f05270 */
[----:B------:R-:W1:Y:S01]  /*6660*/  LDC.64 R4, c[0x0][0xc18] ;  /* 0x00030600ff047b82 */ /* 0x000e620000000a00 */
[----:B------:R-:W-:Y:S01]  /*6670*/  R2UR UR4, R7 ;  /* 0x00000000070472ca */ /* 0x000fe200000e0000 */
[----:B------:R-:W-:Y:S01]  /*6680*/  @!P3 VIADD R17, R17, 0x1 ;  /* 0x000000011111b836 */ /* 0x000fe20000000000 */
[----:B------:R-:W-:Y:S01]  /*6690*/  ISETP.NE.AND P1, PT, R99, RZ, PT ;  /* 0x000000ff6300720c */ /* 0x000fe20003f25270 */
[----:B------:R-:W-:Y:S01]  /*66a0*/  IMAD.MOV R3, RZ, RZ, -R13 ;  /* 0x000000ffff037224 */ /* 0x000fe200078e0a0d */
[----:B------:R-:W-:Y:S03]  /*66b0*/  R2UR UR44, R12 ;  /* 0x000000000c2c72ca */ /* 0x000fe600000e0000 */
[----:B------:R-:W2:Y:S01]  /*66c0*/  LDC.64 R6, c[0x0][0xc10] ;  /* 0x00030400ff067b82 */ /* 0x000ea20000000a00 */
[----:B------:R-:W-:Y:S01]  /*66d0*/  @P5 SHF.R.U32.HI R8, RZ, 0x10, R9 ;  /* 0x00000010ff085819 */ /* 0x000fe20000011609 */
[----:B------:R-:W-:Y:S01]  /*66e0*/  @P2 VIADD R17, R17, 0x1 ;  /* 0x0000000111112836 */ /* 0x000fe20000000000 */
[----:B------:R-:W-:Y:S01]  /*66f0*/  R2UR UR42, R15 ;  /* 0x000000000f2a72ca */ /* 0x000fe200000e0000 */
[----:B------:R-:W-:Y:S01]  /*6700*/  IMAD R14, R112, R3, R14 ;  /* 0x00000003700e7224 */ /* 0x000fe200078e020e */
[----:B------:R-:W-:Y:S03]  /*6710*/  R2UR UR43, R13 ;  /* 0x000000000d2b72ca */ /* 0x000fe600000e0000 */
[----:B------:R-:W3:Y:S01]  /*6720*/  @!P0 LDC R2, c[0x0][0xc0c] ;  /* 0x00030300ff028b82 */ /* 0x000ee20000000800 */
[----:B------:R-:W-:Y:S01]  /*6730*/  R2UR UR45, R17 ;  /* 0x00000000112d72ca */ /* 0x000fe200000e0000 */
[----:B------:R-:W-:Y:S01]  /*6740*/  UISETP.GE.AND UP1, UPT, UR4, URZ, UPT ;  /* 0x000000ff0400728c */ /* 0x000fe2000bf26270 */
[C---:B------:R-:W-:Y:S05]  /*6750*/  R2UR UR4, R99.reuse ;  /* 0x00000000630472ca */ /* 0x040fea00000e0000 */
[----:B------:R-:W4:Y:S01]  /*6760*/  @!P0 LDC R0, c[0x0][0xc20] ;  /* 0x00030800ff008b82 */ /* 0x000f220000000800 */
[----:B------:R-:W-:Y:S01]  /*6770*/  R2UR UR53, R14 ;  /* 0x000000000e3572ca */ /* 0x000fe200000e0000 */
[----:B------:R-:W-:Y:S01]  /*6780*/  IMAD.MOV R3, RZ, RZ, -R12 ;  /* 0x000000ffff037224 */ /* 0x000fe200078e0a0c */
[----:B------:R-:W-:Y:S01]  /*6790*/  R2UR UR7, R100 ;  /* 0x00000000640772ca */ /* 0x000fe200000e0000 */
[----:B------:R-:W-:Y:S01]  /*67a0*/  VOTEU.ALL UP0, P1 ;  /* 0x0000000000ff7886 */ /* 0x000fe20000800000 */
[----:B------:R-:W-:Y:S01]  /*67b0*/  R2UR UR5, R99 ;  /* 0x00000000630572ca */ /* 0x000fe200000e0000 */
[----:B------:R-:W-:Y:S01]  /*67c0*/  USHF.L.U32 UR42, UR42, 0x6, URZ ;  /* 0x000000062a2a7899 */ /* 0x000fe200080006ff */
[----:B------:R-:W-:Y:S01]  /*67d0*/  R2UR UR6, R3 ;  /* 0x00000000030672ca */ /* 0x000fe200000e0000 */
[C---:B-1----:R-:W-:Y:S01]  /*67e0*/  @!P0 IMAD.HI.U32 R5, R43.reuse, R5, RZ ;  /* 0x000000052b058227 */ /* 0x042fe200078e00ff */
[----:B------:R-:W-:Y:S01]  /*67f0*/  @!P0 ISETP.NE.AND P1, PT, R4, 0x1, PT ;  /* 0x000000010400880c */ /* 0x000fe20003f25270 */
[----:B------:R-:W-:Y:S01]  /*6800*/  @!UP1 UIADD3 UR45, UPT, UPT, -UR45, URZ, URZ ;  /* 0x000000ff2d2d9290 */ /* 0x000fe2000fffe1ff */
[----:B------:R-:W-:Y:S01]  /*6810*/  @P5 R2UR UR54, R8 ;  /* 0x00000000083652ca */ /* 0x000fe200000e0000 */
[----:B------:R-:W-:Y:S01]  /*6820*/  @!UP0 ULOP3.LUT UR45, URZ, UR4, URZ, 0x33, !UPT ;  /* 0x00000004ff2d8292 */ /* 0x000fe2000f8e33ff */
[----:B--2---:R-:W-:Y:S01]  /*6830*/  @!P0 IMAD.HI.U32 R3, R44, R6, RZ ;  /* 0x000000062c038227 */ /* 0x004fe200078e00ff */
[----:B------:R-:W-:Y:S02]  /*6840*/  ULOP3.LUT UP0, URZ, UR51, 0x1b0, URZ, 0xc0, !UPT ;  /* 0x000001b033ff7892 */ /* 0x000fe4000f80c0ff */
[----:B------:R-:W-:Y:S02]  /*6850*/  USHF.L.U32 UR53, UR53, 0x7, URZ ;  /* 0x0000000735357899 */ /* 0x000fe400080006ff */
[----:B------:R-:W-:Y:S01]  /*6860*/  IMAD R12, RZ, RZ, -UR45 ;  /* 0x8000002dff0c7e24 */ /* 0x000fe2000f8e02ff */
[----:B------:R-:W-:Y:S01]  /*6870*/  @!P0 SHF.R.U32.HI R3, RZ, R7, R3 ;  /* 0x00000007ff038219 */ /* 0x000fe20000011603 */
[----:B------:R-:W-:Y:S01]  /*6880*/  UIMAD UR43, UR7, UR6, UR43 ;  /* 0x00000006072b72a4 */ /* 0x000fe2000f8e022b */
[----:B---3--:R-:W-:Y:S02]  /*6890*/  @!P0 ISETP.NE.AND P2, PT, R2, 0x1, PT ;  /* 0x000000010200880c */ /* 0x008fe40003f45270 */
[----:B------:R-:W-:Y:S02]  /*68a0*/  R2UR UR4, R12 ;  /* 0x000000000c0472ca */ /* 0x000fe400000e0000 */
[----:B----4-:R-:W-:Y:S02]  /*68b0*/  @!P0 SHF.R.U32.HI R0, RZ, R0, R5 ;  /* 0x00000000ff008219 */ /* 0x010fe40000011605 */
[----:B------:R-:W-:Y:S02]  /*68c0*/  @!P0 SEL R5, R44, R3, !P2 ;  /* 0x000000032c058207 */ /* 0x000fe40005000000 */
[----:B------:R-:W-:Y:S05]  /*68d0*/  @!P0 SEL R3, R43, R0, !P1 ;  /* 0x000000002b038207 */ /* 0x000fea0004800000 */
[----:B------:R-:W-:Y:S02]  /*68e0*/  @!P0 IMAD.IADD R0, R3, 0x1, -R5 ;  /* 0x0000000103008824 */ /* 0x000fe400078e0a05 */
[----:B------:R-:W-:Y:S01]  /*68f0*/  @!P0 IMAD.IADD R3, R5, 0x1, -R3 ;  /* 0x0000000105038824 */ /* 0x000fe200078e0a03 */
[----:B------:R-:W-:Y:S01]  /*6900*/  UIMAD UR44, UR5, UR4, UR44 ;  /* 0x00000004052c72a4 */ /* 0x000fe2000f8e022c */
[----:B------:R-:W-:Y:S02]  /*6910*/  @!P0 IMAD R44, R0, R2, R44 ;  /* 0x00000002002c8224 */ /* 0x000fe400078e022c */
[----:B------:R-:W-:Y:S01]  /*6920*/  @!P0 IMAD R43, R3, R4, R43 ;  /* 0x00000004032b8224 */ /* 0x000fe200078e022b */
[----:B------:R-:W-:Y:S08]  /*6930*/  BRA.U !UP0, `(.L_x_94) ;  /* 0x0000000108407547 */ /* 0x000ff0000b800000 */
[----:B------:R-:W1:Y:S01]  /*6940*/  LDCU.64 UR8, c[0x4][0x80] ;  /* 0x01001000ff0877ac */ /* 0x000e620008000a00 */
[----:B------:R-:W-:Y:S01]  /*6950*/  MOV R3, 0x0 ;  /* 0x0000000000037802 */ /* 0x000fe20000000f00 */
[----:B------:R-:W-:Y:S02]  /*6960*/  HFMA2 R12, -RZ, RZ, 0, 5.9604644775390625e-08 ;  /* 0x00000001ff0c7431 */ /* 0x000fe400000001ff */
[----:B------:R-:W-:Y:S02]  /*6970*/  IMAD.MOV.U32 R8, RZ, RZ, 0x70 ;  /* 0x00000070ff087424 */ /* 0x000fe400078e00ff */
[----:B------:R-:W-:Y:S01]  /*6980*/  IMAD.MOV.U32 R13, RZ, RZ, RZ ;  /* 0x000000ffff0d7224 */ /* 0x000fe200078e00ff */
[----:B------:R-:W2:Y:S01]  /*6990*/  LDCU.64 UR6, c[0x4][0x88] ;  /* 0x01001100ff0677ac */ /* 0x000ea20008000a00 */
[----:B------:R-:W3:Y:S01]  /*69a0*/  LDC.64 R2, c[0x4][R3] ;  /* 0x0100000003027b82 */ /* 0x000ee20000000a00 */
[----:B------:R-:W4:Y:S01]  /*69b0*/  LDCU.64 UR4, c[0x4][0x8] ;  /* 0x01000100ff0477ac */ /* 0x000f220008000a00 */
[----:B-1----:R-:W-:Y:S01]  /*69c0*/  MOV R5, UR9 ;  /* 0x0000000900057c02 */ /* 0x002fe20008000f00 */
[----:B------:R-:W-:Y:S01]  /*69d0*/  IMAD.U32 R4, RZ, RZ, UR8 ;  /* 0x00000008ff047e24 */ /* 0x000fe2000f8e00ff */
[----:B--2---:R-:W-:Y:S01]  /*69e0*/  MOV R7, UR7 ;  /* 0x0000000700077c02 */ /* 0x004fe20008000f00 */
[----:B------:R-:W-:Y:S01]  /*69f0*/  IMAD.U32 R6, RZ, RZ, UR6 ;  /* 0x00000006ff067e24 */ /* 0x000fe2000f8e00ff */
[----:B----4-:R-:W-:Y:S01]  /*6a00*/  MOV R11, UR5 ;  /* 0x00000005000b7c02 */ /* 0x010fe20008000f00 */
[----:B------:R-:W-:Y:S02]  /*6a10*/  IMAD.U32 R10, RZ, RZ, UR4 ;  /* 0x00000004ff0a7e24 */ /* 0x000fe4000f8e00ff */
[----:B------:R-:W-:Y:S07]  /*6a20*/  LEPC R20, `(.L_x_94) ;  /* 0x000000001014794e */ /* 0x000fee0000000000 */
[----:B---3-5:R-:W-:Y:S05]  /*6a30*/  CALL.ABS.NOINC R2 ;  /* 0x0000000002007343 */ /* 0x028fea0003c00000 */
.L_x_94:
[----:B------:R-:W-:Y:S01]  /*6a40*/  LOP3.LUT P0, RZ, R114, 0x1b0, RZ, 0xc0, !PT ;  /* 0x000001b072ff7812 */ /* 0x000fe2000780c0ff */
[----:B------:R-:W-:Y:S11]  /*6a50*/  BSSY.RECONVERGENT B6, `(.L_x_95) ;  /* 0x0000013000067945 */ /* 0x000ff60003800200 */
[----:B------:R-:W-:Y:S01]  /*6a60*/  @!UPT UIADD3 URZ, UPT, UPT, URZ, URZ, URZ ;  /* 0x000000fffffff290 */ /* 0x000fe2000fffe0ff */
[----:B------:R-:W-:Y:S05]  /*6a70*/  @!P0 BRA `(.L_x_96) ;  /* 0x0000000000408947 */ /* 0x000fea0003800000 */
        /* <DEDUP_REMOVED lines=16> */
.L_x_96:
[----:B------:R-:W-:Y:S05]  /*6b80*/  BSYNC.RECONVERGENT B6 ;  /* 0x0000000000067941 */ /* 0x000fea0003800200 */
.L_x_95:
[----:B------:R-:W-:Y:S01]  /*6b90*/  ISETP.NE.U32.AND P4, PT, R92, RZ, PT ;  /* 0x000000ff5c00720c */ /* 0x000fe20003f85070 */
[----:B------:R-:W-:Y:S01]  /*6ba0*/  UISETP.NE.AND UP2, UPT, UR50, URZ, UPT ;  /* 0x000000ff3200728c */ /* 0x000fe2000bf45270 */
[----:B------:R-:W-:Y:S01]  /*6bb0*/  ISETP.NE.U32.AND P2, PT, RZ, UR36, PT ;  /* 0x00000024ff007c0c */ /* 0x000fe2000bf45070 */
[----:B------:R-:W-:Y:S01]  /*6bc0*/  UISETP.NE.U32.AND UP1, UPT, UR38, URZ, UPT ;  /* 0x000000ff2600728c */ /* 0x000fe2000bf25070 */
[----:B------:R-:W-:Y:S01]  /*6bd0*/  ISETP.NE.AND.EX P4, PT, R93, RZ, PT, P4 ;  /* 0x000000ff5d00720c */ /* 0x000fe20003f85340 */
[----:B------:R-:W-:Y:S01]  /*6be0*/  UPLOP3.LUT UP0, UPT, UPT, UPT, UPT, 0x40, 0x4 ;  /* 0x000000000004789c */ /* 0x000fe20003f0e870 */
[----:B------:R-:W-:Y:S01]  /*6bf0*/  ISETP.NE.AND.EX P2, PT, RZ, UR37, PT, P2 ;  /* 0x00000025ff007c0c */ /* 0x000fe2000bf45320 */
[----:B------:R-:W-:Y:S01]  /*6c00*/  UISETP.NE.AND.EX UP1, UPT, UR39, URZ, UPT, UP1 ;  /* 0x000000ff2700728c */ /* 0x000fe2000bf25310 */
[----:B------:R-:W-:Y:S04]  /*6c10*/  PLOP3.LUT P1, PT, PT, PT, UP2, 0x80, 0x8 ;  /* 0x000000000008781c */ /* 0x000fe80003f2f028 */
[----:B------:R-:W-:Y:S06]  /*6c20*/  @UP2 UPLOP3.LUT UP0, UPT, UPT, UPT, UP1, 0x80, 0x8 ;  /* 0x000000000008289c */ /* 0x000fec0003f0f010 */
[----:B------:R-:W-:Y:S01]  /*6c30*/  PLOP3.LUT P0, PT, PT, PT, UP0, 0x80, 0x8 ;  /* 0x000000000008781c */ /* 0x000fe20003f0f008 */
[----:B------:R-:W-:Y:S01]  /*6c40*/  @!UPT UIADD3 URZ, UPT, UPT, URZ, URZ, URZ ;  /* 0x000000fffffff290 */ /* 0x000fe2000fffe0ff */
[----:B------:R-:W-:Y:S11]  /*6c50*/  BRA.U !UP1, `(.L_x_97) ;  /* 0x0000000109387547 */ /* 0x000ff6000b800000 */
[----:B------:R-:W-:Y:S01]  /*6c60*/  UISETP.NE.U32.AND UP0, UPT, UR36, URZ, UPT ;  /* 0x000000ff2400728c */ /* 0x000fe2000bf05070 */
[----:B------:R-:W-:Y:S02]  /*6c70*/  HFMA2 R0, -RZ, RZ, 0, 5.9604644775390625e-08 ;  /* 0x00000001ff007431 */ /* 0x000fe400000001ff */
[----:B------:R-:W-:Y:S01]  /*6c80*/  IMAD.MOV.U32 R98, RZ, RZ, 0x1 ;  /* 0x00000001ff627424 */ /* 0x000fe200078e00ff */
[----:B------:R-:W-:Y:S06]  /*6c90*/  UISETP.NE.AND.EX UP0, UPT, UR37, URZ, UPT, UP0 ;  /* 0x000000ff2500728c */ /* 0x000fec000bf05300 */
[----:B------:R-:W-:Y:S05]  /*6ca0*/  PLOP3.LUT P3, PT, PT, PT, UP0, 0x80, 0x8 ;  /* 0x000000000008781c */ /* 0x000fea0003f6f008 */
[----:B------:R-:W1:Y:S01]  /*6cb0*/  @UP0 LDCU.64 UR6, c[0x0][0x988] ;  /* 0x00013100ff0607ac */ /* 0x000e620008000a00 */
[----:B------:R-:W-:Y:S07]  /*6cc0*/  @UP0 UIMAD UR4, UR49, UR38, URZ ;  /* 0x00000026310402a4 */ /* 0x000fee000f8e02ff */
[----:B------:R-:W-:Y:S01]  /*6cd0*/  @!P3 PRMT R98, R0, 0x7610, R98 ;  /* 0x000076100062b816 */ /* 0x000fe20000000062 */
[----:B-1----:R-:W-:Y:S03]  /*6ce0*/  @UP0 UIMAD.WIDE UR6, UR4, 0x4, UR6 ;  /* 0x00000004040608a5 */ /* 0x002fe6000f8e0206 */
[----:B------:R-:W1:Y:S03]  /*6cf0*/  @!UP0 LDCU UR4, c[0x0][0x980] ;  /* 0x00013000ff0487ac */ /* 0x000e660008000800 */
[----:B------:R-:W-:Y:S01]  /*6d00*/  IMAD.U32 R2, RZ, RZ, UR6 ;  /* 0x00000006ff027e24 */ /* 0x000fe2000f8e00ff */
[----:B------:R-:W-:Y:S05]  /*6d10*/  MOV R3, UR7 ;  /* 0x0000000700037c02 */ /* 0x000fea0008000f00 */
[----:B-----5:R2:W5:Y:S02]  /*6d20*/  @P3 LDG.E R49, desc[UR46][R2.64] ;  /* 0x0000002e02313981 */ /* 0x020564000c1e1900 */
[----:B-12---:R-:W-:Y:S02]  /*6d30*/  @!P3 IMAD.U32 R49, RZ, RZ, UR4 ;  /* 0x00000004ff31be24 */ /* 0x006fe4000f8e00ff */
.L_x_97:
[----:B------:R-:W-:Y:S05]  /*6d40*/  @!P4 BRA `(.L_x_98) ;  /* 0x000000000020c947 */ /* 0x000fea0003800000 */
[----:B------:R-:W-:Y:S04]  /*6d50*/  ISETP.NE.U32.AND P3, PT, R82, RZ, PT ;  /* 0x000000ff5200720c */ /* 0x000fe80003f65070 */
[----:B------:R-:W-:Y:S11]  /*6d60*/  ISETP.NE.AND.EX P3, PT, R83, RZ, PT, P3 ;  /* 0x000000ff5300720c */ /* 0x000ff60003f65330 */
[----:B------:R-:W-:Y:S02]  /*6d70*/  @!UPT UIADD3 URZ, UPT, UPT, URZ, URZ, URZ ;  /* 0x000000fffffff290 */ /* 0x000fe4000fffe0ff */
[----:B------:R-:W1:Y:S01]  /*6d80*/  @P3 LDC.64 R2, c[0x0][0x9a8] ;  /* 0x00026a00ff023b82 */ /* 0x000e620000000a00 */
[----:B------:R-:W-:Y:S04]  /*6d90*/  @P3 IMAD R0, R92, UR49, RZ ;  /* 0x000000315c003c24 */ /* 0x000fe8000f8e02ff */
[----:B-1----:R-:W-:Y:S05]  /*6da0*/  @P3 IMAD.WIDE R2, R0, 0x4, R2 ;  /* 0x0000000400023825 */ /* 0x002fea00078e0202 */
[----:B-----5:R1:W5:Y:S02]  /*6db0*/  @P3 LDG.E R47, desc[UR46][R2.64] ;  /* 0x0000002e022f3981 */ /* 0x020364000c1e1900 */
[----:B-1----:R-:W2:Y:S02]  /*6dc0*/  @!P3 LDC R47, c[0x0][0x9a0] ;  /* 0x00026800ff2fbb82 */ /* 0x002ea40000000800 */
.L_x_98:
[----:B-----5:R-:W-:Y:S01]  /*6dd0*/  FSETP.NEU.AND P4, PT, R49, RZ, PT ;  /* 0x000000ff3100720b */ /* 0x020fe20003f8d000 */
[----:B------:R-:W-:Y:S01]  /*6de0*/  BSSY B1, `(.L_x_99) ;  /* 0x000003c000017945 */ /* 0x000fe20003800000 */
[----:B------:R-:W-:Y:S01]  /*6df0*/  SEL R5, RZ, 0xffffffff, P2 ;  /* 0xffffffffff057807 */ /* 0x000fe20001000000 */
[----:B------:R-:W-:Y:S01]  /*6e00*/  IMAD.MOV.U32 R117, RZ, RZ, 0x1 ;  /* 0x00000001ff757424 */ /* 0x000fe200078e00ff */
[----:B------:R-:W-:Y:S01]  /*6e10*/  LOP3.LUT P3, RZ, R98, 0xff, RZ, 0xc0, !PT ;  /* 0x000000ff62ff7812 */ /* 0x000fe2000786c0ff */
[----:B------:R-:W-:Y:S01]  /*6e20*/  IMAD.IADD R48, R46, 0x1, R16 ;  /* 0x000000012e307824 */ /* 0x000fe200078e0210 */
[----:B------:R-:W-:Y:S02]  /*6e30*/  @P1 SEL R0, RZ, 0xffffffff, P4 ;  /* 0xffffffffff001807 */ /* 0x000fe40002000000 */
[----:B------:R-:W-:Y:S02]  /*6e40*/  CS2R R90, SRZ ;  /* 0x00000000005a7805 */ /* 0x000fe4000001ff00 */
[----:B------:R-:W-:Y:S02]  /*6e50*/  LEA R116, R45, UR52, 0x3 ;  /* 0x000000342d747c11 */ /* 0x000fe4000f8e18ff */
[----:B------:R-:W-:Y:S02]  /*6e60*/  CS2R R88, SRZ ;  /* 0x0000000000587805 */ /* 0x000fe4000001ff00 */
[----:B------:R-:W-:Y:S02]  /*6e70*/  @P0 SEL R0, R5, R0, !P3 ;  /* 0x0000000005000207 */ /* 0x000fe40005800000 */
[----:B------:R-:W-:Y:S02]  /*6e80*/  CS2R R86, SRZ ;  /* 0x0000000000567805 */ /* 0x000fe4000001ff00 */
[----:B------:R-:W-:Y:S02]  /*6e90*/  PLOP3.LUT P2, PT, PT, PT, UP1, 0x80, 0x8 ;  /* 0x000000000008781c */ /* 0x000fe40003f4f018 */
[----:B------:R-:W-:Y:S02]  /*6ea0*/  CS2R R84, SRZ ;  /* 0x0000000000547805 */ /* 0x000fe4000001ff00 */
[----:B------:R-:W-:Y:S02]  /*6eb0*/  @P1 LOP3.LUT R0, R0, 0x1, RZ, 0xc0, !PT ;  /* 0x0000000100001812 */ /* 0x000fe400078ec0ff */
[----:B------:R-:W-:Y:S02]  /*6ec0*/  SEL R4, RZ, 0xffffffff, P4 ;  /* 0xffffffffff047807 */ /* 0x000fe40002000000 */
[----:B------:R-:W-:Y:S02]  /*6ed0*/  ISETP.NE.U32.OR P6, PT, R0, 0x1, !P1 ;  /* 0x000000010000780c */ /* 0x000fe40004fc5470 */
[----:B------:R-:W-:Y:S02]  /*6ee0*/  LEA R0, R105, UR52, 0x3 ;  /* 0x0000003469007c11 */ /* 0x000fe4000f8e18ff */
[----:B------:R-:W-:Y:S02]  /*6ef0*/  P2R R2, PR, RZ, 0x40 ;  /* 0x00000040ff027803 */ /* 0x000fe40000000000 */
[----:B------:R-:W-:Y:S04]  /*6f00*/  @P2 SEL R4, R5, R4, !P3 ;  /* 0x0000000405042207 */ /* 0x000fe80005800000 */
[----:B------:R-:W-:Y:S03]  /*6f10*/  LOP3.LUT R4, R4, 0x1, RZ, 0xc0, !PT ;  /* 0x0000000104047812 */ /* 0x000fe600078ec0ff */
[----:B------:R-:W-:Y:S02]  /*6f20*/  @P6 SHF.L.U32 R3, R104, 0x1f, RZ ;  /* 0x0000001f68036819 */ /* 0x000fe400000006ff */
[----:B------:R-:W-:Y:S02]  /*6f30*/  ISETP.NE.U32.AND P5, PT, R4, 0x1, PT ;  /* 0x000000010400780c */ /* 0x000fe40003fa5070 */
[----:B------:R1:W3:Y:S02]  /*6f40*/  @P6 SYNCS.PHASECHK.TRANS64.TRYWAIT P1, [R0+URZ+0x110], R3 ;  /* 0x00011003000065a7 */ /* 0x0002e400080211ff */
[----:B------:R-:W-:Y:S02]  /*6f50*/  P2R R118, PR, RZ, 0x20 ;  /* 0x00000020ff767803 */ /* 0x000fe40000000000 */
[----:B-1----:R-:W-:Y:S04]  /*6f60*/  SHF.L.U32 R3, R107, 0x1f, RZ ;  /* 0x0000001f6b037819 */ /* 0x002fe800000006ff */
[----:B------:R1:W4:Y:S01]  /*6f70*/  SYNCS.PHASECHK.TRANS64.TRYWAIT P0, [R116+URZ+0x150], R3 ;  /* 0x00015003740075a7 */ /* 0x00032200080011ff */
[----:B---3--:R-:W-:Y:S01]  /*6f80*/  @P6 SEL R117, RZ, 0x1, !P1 ;  /* 0x00000001ff756807 */ /* 0x008fe20004800000 */
[----:B-1----:R-:W-:Y:S06]  /*6f90*/  @!P6 BRA `(.L_x_100) ;  /* 0x000000000080e947 */ /* 0x002fec0003800000 */
[----:B------:R-:W-:Y:S01]  /*6fa0*/  @P5 IMAD R7, R105, 0x1000, R108 ;  /* 0x0000100069075824 */ /* 0x000fe200078e026c */
[----:B------:R-:W1:Y:S01]  /*6fb0*/  S2R R4, SR_CgaCtaId ;  /* 0x0000000000047919 */ /* 0x000e620000008800 */
[----:B------:R-:W-:Y:S01]  /*6fc0*/  ISETP.NE.AND P1, PT, R117, RZ, PT ;  /* 0x000000ff7500720c */ /* 0x000fe20003f25270 */
[----:B------:R-:W-:Y:S01]  /*6fd0*/  BSSY B0, `(.L_x_101) ;  /* 0x000000b000007945 */ /* 0x000fe20003800000 */
[----:B------:R-:W-:Y:S01]  /*6fe0*/  @P5 VIADD R6, R7, UR52 ;  /* 0x0000003407065c36 */ /* 0x000fe20008000000 */
[----:B------:R-:W-:Y:S02]  /*6ff0*/  CS2R R86, SRZ ;  /* 0x0000000000567805 */ /* 0x000fe4000001ff00 */
[----:B------:R-:W-:Y:S02]  /*7000*/  CS2R R84, SRZ ;  /* 0x0000000000547805 */ /* 0x000fe4000001ff00 */
[----:B------:R-:W-:Y:S01]  /*7010*/  CS2R R90, SRZ ;  /* 0x00000000005a7805 */ /* 0x000fe2000001ff00 */
[----:B------:R-:W-:Y:S01]  /*7020*/  @P5 IMAD R6, R109, -0x10, R6 ;  /* 0xfffffff06d065824 */ /* 0x000fe200078e0206 */
[----:B------:R-:W-:Y:S04]  /*7030*/  CS2R R88, SRZ ;  /* 0x0000000000587805 */ /* 0x000fe8000001ff00 */
[----:B------:R-:W-:Y:S05]  /*7040*/  @P1 BRA `(.L_x_102) ;  /* 0x00000000000c1947 */ /* 0x000fea0003800000 */
[----:B------:R-:W-:Y:S04]  /*7050*/  SHF.L.U32 R5, R104, 0x1f, RZ ;  /* 0x0000001f68057819 */ /* 0x000fe800000006ff */
[----:B------:R-:W3:Y:S02]  /*7060*/  SYNCS.PHASECHK.TRANS64.TRYWAIT P1, [R0+URZ+0x110], R5 ;  /* 0x00011005000075a7 */ /* 0x000ee400080211ff */
[----:B---3--:R-:W-:Y:S05]  /*7070*/  @!P1 BRA `(.L_x_103) ;  /* 0x0000002400bc9947 */ /* 0x008fea0003800000 */
.L_x_102:
[----:B------:R-:W-:Y:S05]  /*7080*/  BSYNC B0 ;  /* 0x0000000000007941 */ /* 0x000fea0003800000 */
.L_x_101:
[----:B------:R-:W-:Y:S01]  /*7090*/  ISETP.NE.AND P1, PT, R118, RZ, PT ;  /* 0x000000ff7600720c */ /* 0x000fe20003f25270 */
[----:B---3--:R-:W-:Y:S02]  /*70a0*/  VIADD R0, R0, 0x120 ;  /* 0x0000012000007836 */ /* 0x008fe40000000000 */
[----:B------:R-:W-:Y:S03]  /*70b0*/  VIADD R105, R105, 0x1 ;  /* 0x0000000169697836 */ /* 0x000fe60000000000 */
[----:B-1----:R-:W-:Y:S07]  /*70c0*/  PRMT R0, R4, 0x654, R0 ;  /* 0x0000065404007816 */ /* 0x002fee0000000000 */
[----:B------:R1:W3:Y:S04]  /*70d0*/  @P1 LDS.128 R84, [R7+UR52+0x200] ;  /* 0x0002003407541984 */ /* 0x0002e80008000c00 */
[----:B------:R1:W1:Y:S01]  /*70e0*/  @P1 LDS.128 R88, [R6+0x210] ;  /* 0x0002100006581984 */ /* 0x0002620000000c00 */
[C---:B------:R-:W-:Y:S01]  /*70f0*/  ISETP.NE.AND P1, PT, R105.reuse, 0x2, PT ;  /* 0x000000026900780c */ /* 0x040fe20003f25270 */
[----:B------:R-:W-:Y:S01]  /*7100*/  @!PT LDS RZ, [RZ] ;  /* 0x00000000fffff984 */ /* 0x000fe20000000800 */
[----:B------:R-:W-:Y:S01]  /*7110*/  @!PT LDS RZ, [RZ] ;  /* 0x00000000fffff984 */ /* 0x000fe20000000800 */
[----:B------:R-:W-:Y:S01]  /*7120*/  @!PT LDS RZ, [RZ] ;  /* 0x00000000fffff984 */ /* 0x000fe20000000800 */
[----:B------:R-:W-:Y:S01]  /*7130*/  @!PT LDS RZ, [RZ] ;  /* 0x00000000fffff984 */ /* 0x000fe20000000800 */
[----:B------:R5:W-:Y:S06]  /*7140*/  MEMBAR.ALL.CTA ;  /* 0x0000000000007992 */ /* 0x000bec0000008000 */
[----:B-----5:R-:W5:Y:S01]  /*7150*/  FENCE.VIEW.ASYNC.S ;  /* 0x00000000000073c6 */ /* 0x020f620000000000 */
[----:B------:R-:W-:Y:S01]  /*7160*/  SEL R105, R105, RZ, P1 ;  /* 0x000000ff69697207 */ /* 0x000fe20000800000 */
[----:B-----5:R5:W-:Y:S02]  /*7170*/  SYNCS.ARRIVE.TRANS64.RED.A1T0 RZ, [R0+URZ], RZ ;  /* 0x000000ff00ff79a7 */ /* 0x020be400081004ff */
[----:B-----5:R-:W-:Y:S04]  /*7180*/  SEL R0, RZ, 0x1, P1 ;  /* 0x00000001ff007807 */ /* 0x020fe80000800000 */
[----:B---3--:R-:W-:Y:S02]  /*7190*/  LOP3.LUT R104, R104, R0, RZ, 0x3c, !PT ;  /* 0x0000000068687212 */ /* 0x008fe400078e3cff */
.L_x_100:
[----:B------:R-:W-:Y:S05]  /*71a0*/  BSYNC B1 ;  /* 0x0000000000017941 */ /* 0x000fea0003800000 */
.L_x_99:
[----:B------:R-:W-:Y:S04]  /*71b0*/  SHF.R.U32.HI R0, RZ, 0x15, R48 ;  /* 0x00000015ff007819 */ /* 0x000fe80000011630 */
[----:B------:R-:W-:Y:S01]  /*71c0*/  LOP3.LUT P1, RZ, R0, 0x3, R111, 0x48, !PT ;  /* 0x0000000300ff7812 */ /* 0x000fe2000782486f */
[----:B------:R-:W-:Y:S01]  /*71d0*/  @!UPT UIADD3 URZ, UPT, UPT, URZ, URZ, URZ ;  /* 0x000000fffffff290 */ /* 0x000fe2000fffe0ff */
[----:B----4-:R-:W-:Y:S11]  /*71e0*/  @P0 BRA `(.L_x_104) ;  /* 0x0000000000080947 */ /* 0x010ff60003800000 */
[----:B------:R-:W3:Y:S02]  /*71f0*/  SYNCS.PHASECHK.TRANS64.TRYWAIT P0, [R116+URZ+0x150], R3 ;  /* 0x00015003740075a7 */ /* 0x000ee400080011ff */
[----:B---3--:R-:W-:Y:S05]  /*7200*/  @!P0 BRA `(.L_x_105) ;  /* 0x00000024006c8947 */ /* 0x008fea0003800000 */
.L_x_104:
[----:B------:R-:W-:Y:S04]  /*7210*/  BSSY.RECONVERGENT B6, `(.L_x_106) ;  /* 0x0000012000067945 */ /* 0x000fe80003800200 */
[----:B------:R-:W-:Y:S05]  /*7220*/  @!P1 BRA `(.L_x_107) ;  /* 0x0000000000409947 */ /* 0x000fea0003800000 */
[----:B------:R-:W4:Y:S01]  /*7230*/  LDCU.64 UR8, c[0x4][0x70] ;  /* 0x01000e00ff0877ac */ /* 0x000f220008000a00 */
[----:B------:R-:W-:Y:S01]  /*7240*/  MOV R15, 0x0 ;  /* 0x00000000000f7802 */ /* 0x000fe20000000f00 */
[----:B------:R-:W-:Y:S02]  /*7250*/  HFMA2 R12, -RZ, RZ, 0, 5.9604644775390625e-08 ;  /* 0x00000001ff0c7431 */ /* 0x000fe400000001ff */
[----:B------:R-:W-:Y:S02]  /*7260*/  IMAD.MOV.U32 R8, RZ, RZ, 0x192 ;  /* 0x00000192ff087424 */ /* 0x000fe400078e00ff */
[----:B------:R-:W-:Y:S01]  /*7270*/  IMAD.MOV.U32 R13, RZ, RZ, RZ ;  /* 0x000000ffff0d7224 */ /* 0x000fe200078e00ff */
[----:B------:R-:W1:Y:S01]  /*7280*/  LDCU.64 UR6, c[0x4][0x78] ;  /* 0x01000f00ff0677ac */ /* 0x000e620008000a00 */
[----:B------:R-:W2:Y:S01]  /*7290*/  LDC.64 R14, c[0x4][R15] ;  /* 0x010000000f0e7b82 */ /* 0x000ea20000000a00 */
[----:B------:R-:W5:Y:S01]  /*72a0*/  LDCU.64 UR4, c[0x4][0x10] ;  /* 0x01000200ff0477ac */ /* 0x000f620008000a00 */
[----:B----4-:R-:W-:Y:S01]  /*72b0*/  MOV R5, UR9 ;  /* 0x0000000900057c02 */ /* 0x010fe20008000f00 */
[----:B------:R-:W-:Y:S01]  /*72c0*/  IMAD.U32 R4, RZ, RZ, UR8 ;  /* 0x00000008ff047e24 */ /* 0x000fe2000f8e00ff */
[----:B-1----:R-:W-:Y:S01]  /*72d0*/  MOV R7, UR7 ;  /* 0x0000000700077c02 */ /* 0x002fe20008000f00 */
[----:B------:R-:W-:Y:S01]  /*72e0*/  IMAD.U32 R6, RZ, RZ, UR6 ;  /* 0x00000006ff067e24 */ /* 0x000fe2000f8e00ff */
[----:B-----5:R-:W-:Y:S01]  /*72f0*/  MOV R11, UR5 ;  /* 0x00000005000b7c02 */ /* 0x020fe20008000f00 */
[----:B------:R-:W-:Y:S02]  /*7300*/  IMAD.U32 R10, RZ, RZ, UR4 ;  /* 0x00000004ff0a7e24 */ /* 0x000fe4000f8e00ff */
[----:B------:R-:W-:Y:S07]  /*7310*/  LEPC R20, `(.L_x_107) ;  /* 0x000000001014794e */ /* 0x000fee0000000000 */
[----:B--23--:R-:W-:Y:S05]  /*7320*/  CALL.ABS.NOINC R14 ;  /* 0x000000000e007343 */ /* 0x00cfea0003c00000 */
.L_x_107:
[----:B------:R-:W-:Y:S05]  /*7330*/  BSYNC.RECONVERGENT B6 ;  /* 0x0000000000067941 */ /* 0x000fea0003800200 */
.L_x_106:
[-C--:B------:R-:W-:Y:S01]  /*7340*/  F2FP.F16.E4M3.UNPACK_B R0, R84.reuse ;  /* 0x00000054ff00723e */ /* 0x080fe200020006ff */
[----:B------:R-:W-:Y:S05]  /*7350*/  WARPSYNC.ALL ;  /* 0x0000000000007948 */ /* 0x000fea0003800000 */
[----:B------:R-:W-:Y:S01]  /*7360*/  R2UR UR4, R48 ;  /* 0x00000000300472ca */ /* 0x000fe200000e0000 */
[--C-:B------:R-:W-:Y:S01]  /*7370*/  HADD2.F32 R50, -RZ, R0.reuse.H0_H0 ;  /* 0x20000000ff327230 */ /* 0x100fe20000004100 */
[----:B------:R-:W-:Y:S01]  /*7380*/  ISETP.NE.AND P6, PT, R2, RZ, PT ;  /* 0x000000ff0200720c */ /* 0x000fe20003fc5270 */
[----:B------:R-:W-:Y:S01]  /*7390*/  HADD2.F32 R51, -RZ, R0.H1_H1 ;  /* 0x30000000ff337230 */ /* 0x000fe20000004100 */
[-C--:B------:R-:W-:Y:S01]  /*73a0*/  F2FP.F16.E4M3.UNPACK_B R0, R85.reuse.H1 ;  /* 0x00000055ff00723e */ /* 0x080fe200030006ff */
[----:B------:R-:W-:Y:S01]  /*73b0*/  BSSY.RECONVERGENT B0, `(.L_x_108) ;  /* 0x0000099000007945 */ /* 0x000fe20003800200 */
[----:B------:R-:W-:Y:S02]  /*73c0*/  F2FP.F16.E4M3.UNPACK_B R2, R85 ;  /* 0x00000055ff02723e */ /* 0x000fe400020006ff */
[----:B---3--:R-:W-:Y:S01]  /*73d0*/  F2FP.F16.E4M3.UNPACK_B R3, R84.H1 ;  /* 0x00000054ff03723e */ /* 0x008fe200030006ff */
[--C-:B------:R-:W-:Y:S01]  /*73e0*/  HADD2.F32 R56, -RZ, R0.reuse.H0_H0 ;  /* 0x20000000ff387230 */ /* 0x100fe20000004100 */
[----:B------:R-:W-:Y:S01]  /*73f0*/  ISETP.NE.AND P0, PT, R110, RZ, PT ;  /* 0x000000ff6e00720c */ /* 0x000fe20003f05270 */
[----:B------:R-:W-:Y:S01]  /*7400*/  HADD2.F32 R57, -RZ, R0.H1_H1 ;  /* 0x30000000ff397230 */ /* 0x000fe20000004100 */
[----:B------:R-:W-:Y:S01]  /*7410*/  F2FP.F16.E4M3.UNPACK_B R0, R86 ;  /* 0x00000056ff00723e */ /* 0x000fe200020006ff */
[----:B-1----:R-:W-:Y:S01]  /*7420*/  LDTM.16dp32bit_t0_t15.x32 R4, tmem[UR4] ;  /* 0x00000004000479ee */ /* 0x002fe20008a80000 */
[----:B------:R-:W2:Y:S01]  /*7430*/  LDTM.16dp32bit_t16_t31.x32 R4, tmem[UR4+0x20] ;  /* 0x00002004000479ee */ /* 0x000ea20008aa0000 */
[--C-:B------:R-:W-:Y:S02]  /*7440*/  HADD2.F32 R54, -RZ, R2.reuse.H0_H0 ;  /* 0x20000002ff367230 */ /* 0x100fe40000004100 */
[----:B------:R-:W-:Y:S01]  /*7450*/  HADD2.F32 R55, -RZ, R2.H1_H1 ;  /* 0x30000002ff377230 */ /* 0x000fe20000004100 */
[-C--:B------:R-:W-:Y:S01]  /*7460*/  F2FP.F16.E4M3.UNPACK_B R2, R87.reuse ;  /* 0x00000057ff02723e */ /* 0x080fe200020006ff */
[--C-:B------:R-:W-:Y:S02]  /*7470*/  HADD2.F32 R58, -RZ, R0.reuse.H0_H0 ;  /* 0x20000000ff3a7230 */ /* 0x100fe40000004100 */
[----:B------:R-:W-:Y:S01]  /*7480*/  HADD2.F32 R59, -RZ, R0.H1_H1 ;  /* 0x30000000ff3b7230 */ /* 0x000fe20000004100 */
[----:B------:R-:W-:Y:S01]  /*7490*/  F2FP.F16.E4M3.UNPACK_B R0, R87.H1 ;  /* 0x00000057ff00723e */ /* 0x000fe200030006ff */
[--C-:B------:R-:W-:Y:S02]  /*74a0*/  HADD2.F32 R62, -RZ, R2.reuse.H0_H0 ;  /* 0x20000002ff3e7230 */ /* 0x100fe40000004100 */
[----:B------:R-:W-:Y:S01]  /*74b0*/  HADD2.F32 R63, -RZ, R2.H1_H1 ;  /* 0x30000002ff3f7230 */ /* 0x000fe20000004100 */
[----:B------:R-:W-:Y:S01]  /*74c0*/  F2FP.F16.E4M3.UNPACK_B R2, R88 ;  /* 0x00000058ff02723e */ /* 0x000fe200020006ff */
[--C-:B------:R-:W-:Y:S02]  /*74d0*/  HADD2.F32 R64, -RZ, R0.reuse.H0_H0 ;  /* 0x20000000ff407230 */ /* 0x100fe40000004100 */
[----:B------:R-:W-:Y:S01]  /*74e0*/  HADD2.F32 R65, -RZ, R0.H1_H1 ;  /* 0x30000000ff417230 */ /* 0x000fe20000004100 */
[----:B------:R-:W-:Y:S01]  /*74f0*/  F2FP.F16.E4M3.UNPACK_B R0, R89 ;  /* 0x00000059ff00723e */ /* 0x000fe200020006ff */
[--C-:B------:R-:W-:Y:S02]  /*7500*/  HADD2.F32 R52, -RZ, R3.reuse.H0_H0 ;  /* 0x20000003ff347230 */ /* 0x100fe40000004100 */
[----:B------:R-:W-:Y:S01]  /*7510*/  HADD2.F32 R53, -RZ, R3.H1_H1 ;  /* 0x30000003ff357230 */ /* 0x000fe20000004100 */
[----:B------:R-:W-:Y:S01]  /*7520*/  F2FP.F16.E4M3.UNPACK_B R3, R86.H1 ;  /* 0x00000056ff03723e */ /* 0x000fe200030006ff */
[--C-:B------:R-:W-:Y:S02]  /*7530*/  HADD2.F32 R70, -RZ, R0.reuse.H0_H0 ;  /* 0x20000000ff467230 */ /* 0x100fe40000004100 */
[----:B------:R-:W-:Y:S01]  /*7540*/  HADD2.F32 R71, -RZ, R0.H1_H1 ;  /* 0x30000000ff477230 */ /* 0x000fe20000004100 */
[----:B------:R-:W-:Y:S01]  /*7550*/  F2FP.F16.E4M3.UNPACK_B R0, R90 ;  /* 0x0000005aff00723e */ /* 0x000fe200020006ff */
[--C-:B------:R-:W-:Y:S02]  /*7560*/  HADD2.F32 R66, -RZ, R2.reuse.H0_H0 ;  /* 0x20000002ff427230 */ /* 0x100fe40000004100 */
[C---:B--2---:R-:W-:Y:S01]  /*7570*/  FMUL R7, R47.reuse, R7 ;  /* 0x000000072f077220 */ /* 0x044fe20000400000 */
[----:B------:R-:W-:Y:S01]  /*7580*/  HADD2.F32 R67, -RZ, R2.H1_H1 ;  /* 0x30000002ff437230 */ /* 0x000fe20000004100 */
[----:B------:R-:W-:Y:S01]  /*7590*/  F2FP.F16.E4M3.UNPACK_B R2, R89.H1 ;  /* 0x00000059ff02723e */ /* 0x000fe200030006ff */
[--C-:B------:R-:W-:Y:S02]  /*75a0*/  HADD2.F32 R60, -RZ, R3.reuse.H0_H0 ;  /* 0x20000003ff3c7230 */ /* 0x100fe40000004100 */
[C---:B------:R-:W-:Y:S01]  /*75b0*/  FMUL R11, R47.reuse, R11 ;  /* 0x0000000b2f0b7220 */ /* 0x040fe20000400000 */
        /* <DEDUP_REMOVED lines=9> */
[----:B------:R-:W-:Y:S01]  /*7650*/  F2FP.F16.E4M3.UNPACK_B R2, R91 ;  /* 0x0000005bff02723e */ /* 0x000fe200020006ff */
[--C-:B------:R-:W-:Y:S02]  /*7660*/  HADD2.F32 R68, -RZ, R3.reuse.H0_H0 ;  /* 0x20000003ff447230 */ /* 0x100fe40000004100 */
[C---:B------:R-:W-:Y:S01]  /*7670*/  FMUL R23, R47.reuse, R23 ;  /* 0x000000172f177220 */ /* 0x040fe20000400000 */
[----:B------:R-:W-:Y:S01]  /*7680*/  HADD2.F32 R69, -RZ, R3.H1_H1 ;  /* 0x30000003ff457230 */ /* 0x000fe20000004100 */
[----:B------:R-:W-:Y:S01]  /*7690*/  F2FP.F16.E4M3.UNPACK_B R3, R90.H1 ;  /* 0x0000005aff03723e */ /* 0x000fe200030006ff */
[--C-:B------:R-:W-:Y:S02]  /*76a0*/  HADD2.F32 R80, -RZ, R0.reuse.H0_H0 ;  /* 0x20000000ff507230 */ /* 0x100fe40000004100 */
[C---:B------:R-:W-:Y:S01]  /*76b0*/  FMUL R27, R47.reuse, R27 ;  /* 0x0000001b2f1b7220 */ /* 0x040fe20000400000 */
[----:B------:R-:W-:Y:S02]  /*76c0*/  HADD2.F32 R81, -RZ, R0.H1_H1 ;  /* 0x30000000ff517230 */ /* 0x000fe40000004100 */
[C---:B------:R-:W-:Y:S01]  /*76d0*/  FMUL R0, R47.reuse, R4 ;  /* 0x000000042f007220 */ /* 0x040fe20000400000 */
[--C-:B------:R-:W-:Y:S02]  /*76e0*/  HADD2.F32 R78, -RZ, R2.reuse.H0_H0 ;  /* 0x20000002ff4e7230 */ /* 0x100fe40000004100 */
[----:B------:R-:W-:Y:S01]  /*76f0*/  FMUL R4, R47, R8 ;  /* 0x000000082f047220 */ /* 0x000fe20000400000 */
[----:B------:R-:W-:Y:S02]  /*7700*/  HADD2.F32 R79, -RZ, R2.H1_H1 ;  /* 0x30000002ff4f7230 */ /* 0x000fe40000004100 */
[----:B------:R-:W-:Y:S01]  /*7710*/  FFMA R0, R49, R50, R0 ;  /* 0x0000003231007223 */ /* 0x000fe20000000000 */
[--C-:B------:R-:W-:Y:S02]  /*7720*/  HADD2.F32 R77, -RZ, R3.reuse.H1_H1 ;  /* 0x30000003ff4d7230 */ /* 0x100fe40000004100 */
[C---:B------:R-:W-:Y:S01]  /*7730*/  FMUL R2, R47.reuse, R5 ;  /* 0x000000052f027220 */ /* 0x040fe20000400000 */
[----:B------:R-:W-:Y:S02]  /*7740*/  HADD2.F32 R76, -RZ, R3.H0_H0 ;  /* 0x20000003ff4c7230 */ /* 0x000fe40000004100 */
[C---:B------:R-:W-:Y:S01]  /*7750*/  FMUL R3, R47.reuse, R6 ;  /* 0x000000062f037220 */ /* 0x040fe20000400000 */
[----:B------:R-:W-:Y:S01]  /*7760*/  FMUL R5, R47, R9 ;  /* 0x000000092f057220 */ /* 0x000fe20000400000 */
[----:B------:R-:W-:Y:S01]  /*7770*/  FFMA R2, R49, R51, R2 ;  /* 0x0000003331027223 */ /* 0x000fe20000000002 */
[----:B------:R-:W-:Y:S01]  /*7780*/  FMUL R8, R47, R12 ;  /* 0x0000000c2f087220 */ /* 0x000fe20000400000 */
[C---:B------:R-:W-:Y:S01]  /*7790*/  FFMA R3, R49.reuse, R52, R3 ;  /* 0x0000003431037223 */ /* 0x040fe20000000003 */
[C---:B------:R-:W-:Y:S01]  /*77a0*/  FFMA R7, R49.reuse, R53, R7 ;  /* 0x0000003531077223 */ /* 0x040fe20000000007 */
[C---:B------:R-:W-:Y:S01]  /*77b0*/  FFMA R4, R49.reuse, R54, R4 ;  /* 0x0000003631047223 */ /* 0x040fe20000000004 */
[----:B------:R-:W-:Y:S01]  /*77c0*/  FFMA R5, R49, R55, R5 ;  /* 0x0000003731057223 */ /* 0x000fe20000000005 */
[C---:B------:R-:W-:Y:S01]  /*77d0*/  FMUL R9, R47.reuse, R13 ;  /* 0x0000000d2f097220 */ /* 0x040fe20000400000 */
[----:B------:R-:W-:Y:S01]  /*77e0*/  FMUL R12, R47, R16 ;  /* 0x000000102f0c7220 */ /* 0x000fe20000400000 */
[----:B------:R-:W-:Y:S01]  /*77f0*/  F2FP.SATFINITE.E4M3.F32.PACK_AB_MERGE_C R3, R7, R3, RZ ;  /* 0x000000030703723e */ /* 0x000fe200048070ff */
[C---:B------:R-:W-:Y:S01]  /*7800*/  FMUL R13, R47.reuse, R17 ;  /* 0x000000112f0d7220 */ /* 0x040fe20000400000 */
[C---:B------:R-:W-:Y:S01]  /*7810*/  FMUL R16, R47.reuse, R20 ;  /* 0x000000142f107220 */ /* 0x040fe20000400000 */
[C---:B------:R-:W-:Y:S01]  /*7820*/  FMUL R17, R47.reuse, R21 ;  /* 0x000000152f117220 */ /* 0x040fe20000400000 */
[----:B------:R-:W-:Y:S01]  /*7830*/  F2FP.SATFINITE.E4M3.F32.PACK_AB_MERGE_C R52, R2, R0, R3 ;  /* 0x000000000234723e */ /* 0x000fe20004807003 */
[----:B------:R-:W-:Y:S01]  /*7840*/  FMUL R20, R47, R24 ;  /* 0x000000182f147220 */ /* 0x000fe20000400000 */
[----:B------:R-:W-:Y:S01]  /*7850*/  SHF.L.U32 R0, R113, 0x4, RZ ;  /* 0x0000000471007819 */ /* 0x000fe200000006ff */
[C---:B------:R-:W-:Y:S01]  /*7860*/  FMUL R21, R47.reuse, R25 ;  /* 0x000000192f157220 */ /* 0x040fe20000400000 */
[C---:B------:R-:W-:Y:S01]  /*7870*/  FMUL R24, R47.reuse, R28 ;  /* 0x0000001c2f187220 */ /* 0x040fe20000400000 */
[C---:B------:R-:W-:Y:S01]  /*7880*/  FMUL R25, R47.reuse, R29 ;  /* 0x0000001d2f197220 */ /* 0x040fe20000400000 */
[C---:B------:R-:W-:Y:S01]  /*7890*/  FMUL R28, R47.reuse, R32 ;  /* 0x000000202f1c7220 */ /* 0x040fe20000400000 */
[----:B------:R-:W-:Y:S01]  /*78a0*/  FMUL R29, R47, R33 ;  /* 0x000000212f1d7220 */ /* 0x000fe20000400000 */
[----:B------:R-:W-:Y:S01]  /*78b0*/  LEA R2, R105, UR52, 0x3 ;  /* 0x0000003469027c11 */ /* 0x000fe2000f8e18ff */
[C---:B------:R-:W-:Y:S01]  /*78c0*/  FMUL R6, R47.reuse, R10 ;  /* 0x0000000a2f067220 */ /* 0x040fe20000400000 */
[C---:B------:R-:W-:Y:S01]  /*78d0*/  FMUL R10, R47.reuse, R14 ;  /* 0x0000000e2f0a7220 */ /* 0x040fe20000400000 */
[----:B------:R-:W-:Y:S01]  /*78e0*/  @P6 SHF.L.U32 R3, R104, 0x1f, RZ ;  /* 0x0000001f68036819 */ /* 0x000fe200000006ff */
[----:B------:R-:W-:Y:S01]  /*78f0*/  FMUL R14, R47, R18 ;  /* 0x000000122f0e7220 */ /* 0x000fe20000400000 */
[C---:B------:R-:W-:Y:S01]  /*7900*/  FFMA R6, R49.reuse, R56, R6 ;  /* 0x0000003831067223 */ /* 0x040fe20000000006 */
[C---:B------:R-:W-:Y:S01]  /*7910*/  FFMA R11, R49.reuse, R57, R11 ;  /* 0x00000039310b7223 */ /* 0x040fe2000000000b */
[C---:B------:R-:W-:Y:S01]  /*7920*/  FFMA R8, R49.reuse, R58, R8 ;  /* 0x0000003a31087223 */ /* 0x040fe20000000008 */
[C---:B------:R-:W-:Y:S01]  /*7930*/  FFMA R9, R49.reuse, R59, R9 ;  /* 0x0000003b31097223 */ /* 0x040fe20000000009 */
[C---:B------:R-:W-:Y:S01]  /*7940*/  FFMA R10, R49.reuse, R60, R10 ;  /* 0x0000003c310a7223 */ /* 0x040fe2000000000a */
[----:B------:R-:W-:Y:S01]  /*7950*/  FFMA R15, R49, R61, R15 ;  /* 0x0000003d310f7223 */ /* 0x000fe2000000000f */
[----:B------:R-:W-:Y:S01]  /*7960*/  F2FP.SATFINITE.E4M3.F32.PACK_AB_MERGE_C R6, R11, R6, RZ ;  /* 0x000000060b06723e */ /* 0x000fe200048070ff */
[C---:B------:R-:W-:Y:S01]  /*7970*/  FFMA R12, R49.reuse, R62, R12 ;  /* 0x0000003e310c7223 */ /* 0x040fe2000000000c */
[C---:B------:R-:W-:Y:S01]  /*7980*/  FFMA R13, R49.reuse, R63, R13 ;  /* 0x0000003f310d7223 */ /* 0x040fe2000000000d */
[----:B------:R-:W-:Y:S01]  /*7990*/  FFMA R14, R49, R64, R14 ;  /* 0x00000040310e7223 */ /* 0x000fe2000000000e */
[----:B------:R-:W-:Y:S01]  /*79a0*/  F2FP.SATFINITE.E4M3.F32.PACK_AB_MERGE_C R10, R15, R10, RZ ;  /* 0x0000000a0f0a723e */ /* 0x000fe200048070ff */
[----:B------:R-:W-:Y:S01]  /*79b0*/  FMUL R18, R47, R22 ;  /* 0x000000162f127220 */ /* 0x000fe20000400000 */
[C---:B------:R-:W-:Y:S01]  /*79c0*/  FFMA R19, R49.reuse, R65, R19 ;  /* 0x0000004131137223 */ /* 0x040fe20000000013 */
[C---:B------:R-:W-:Y:S01]  /*79d0*/  FFMA R16, R49.reuse, R66, R16 ;  /* 0x0000004231107223 */ /* 0x040fe20000000010 */
[C---:B------:R-:W-:Y:S01]  /*79e0*/  FFMA R17, R49.reuse, R67, R17 ;  /* 0x0000004331117223 */ /* 0x040fe20000000011 */
[----:B------:R-:W-:Y:S01]  /*79f0*/  FFMA R18, R49, R68, R18 ;  /* 0x0000004431127223 */ /* 0x000fe20000000012 */
[----:B------:R-:W-:Y:S01]  /*7a00*/  FMUL R22, R47, R26 ;  /* 0x0000001a2f167220 */ /* 0x000fe20000400000 */
[C---:B------:R-:W-:Y:S01]  /*7a10*/  FFMA R23, R49.reuse, R69, R23 ;  /* 0x0000004531177223 */ /* 0x040fe20000000017 */
[C---:B------:R-:W-:Y:S01]  /*7a20*/  FFMA R20, R49.reuse, R70, R20 ;  /* 0x0000004631147223 */ /* 0x040fe20000000014 */
[C---:B------:R-:W-:Y:S01]  /*7a30*/  FFMA R21, R49.reuse, R71, R21 ;  /* 0x0000004731157223 */ /* 0x040fe20000000015 */
[----:B------:R-:W-:Y:S01]  /*7a40*/  FFMA R22, R49, R72, R22 ;  /* 0x0000004831167223 */ /* 0x000fe20000000016 */
[----:B------:R-:W-:Y:S01]  /*7a50*/  FMUL R26, R47, R30 ;  /* 0x0000001e2f1a7220 */ /* 0x000fe20000400000 */
[----:B------:R-:W-:Y:S01]  /*7a60*/  FFMA R27, R49, R73, R27 ;  /* 0x00000049311b7223 */ /* 0x000fe2000000001b */
[----:B------:R-:W-:Y:S01]  /*7a70*/  FMUL R31, R47, R31 ;  /* 0x0000001f2f1f7220 */ /* 0x000fe20000400000 */
[C---:B------:R-:W-:Y:S01]  /*7a80*/  FFMA R24, R49.reuse, R74, R24 ;  /* 0x0000004a31187223 */ /* 0x040fe20000000018 */
[C---:B------:R-:W-:Y:S01]  /*7a90*/  FFMA R25, R49.reuse, R75, R25 ;  /* 0x0000004b31197223 */ /* 0x040fe20000000019 */
[----:B------:R-:W-:Y:S01]  /*7aa0*/  FFMA R26, R49, R76, R26 ;  /* 0x0000004c311a7223 */ /* 0x000fe2000000001a */
[----:B------:R-:W-:Y:S01]  /*7ab0*/  FMUL R30, R47, R34 ;  /* 0x000000222f1e7220 */ /* 0x000fe20000400000 */
[----:B------:R-:W-:Y:S01]  /*7ac0*/  FFMA R31, R49, R77, R31 ;  /* 0x0000004d311f7223 */ /* 0x000fe2000000001f */
[----:B------:R-:W-:Y:S01]  /*7ad0*/  FMUL R35, R47, R35 ;  /* 0x000000232f237220 */ /* 0x000fe20000400000 */
[----:B------:R-:W-:Y:S01]  /*7ae0*/  F2FP.SATFINITE.E4M3.F32.PACK_AB_MERGE_C R14, R19, R14, RZ ;  /* 0x0000000e130e723e */ /* 0x000fe200048070ff */
[C---:B------:R-:W-:Y:S01]  /*7af0*/  FFMA R28, R49.reuse, R78, R28 ;  /* 0x0000004e311c7223 */ /* 0x040fe2000000001c */
[C---:B------:R-:W-:Y:S01]  /*7b00*/  FFMA R29, R49.reuse, R79, R29 ;  /* 0x0000004f311d7223 */ /* 0x040fe2000000001d */
[----:B------:R-:W-:Y:S01]  /*7b10*/  FFMA R30, R49, R80, R30 ;  /* 0x00000050311e7223 */ /* 0x000fe2000000001e */
[----:B------:R-:W-:Y:S01]  /*7b20*/  F2FP.SATFINITE.E4M3.F32.PACK_AB_MERGE_C R18, R23, R18, RZ ;  /* 0x000000121712723e */ /* 0x000fe200048070ff */
[----:B------:R-:W-:Y:S01]  /*7b30*/  FFMA R35, R49, R81, R35 ;  /* 0x0000005131237223 */ /* 0x000fe20000000023 */
[----:B------:R-:W-:Y:S02]  /*7b40*/  F2FP.SATFINITE.E4M3.F32.PACK_AB_MERGE_C R53, R5, R4, R6 ;  /* 0x000000040535723e */ /* 0x000fe40004807006 */
[----:B------:R-:W-:Y:S02]  /*7b50*/  F2FP.SATFINITE.E4M3.F32.PACK_AB_MERGE_C R54, R9, R8, R10 ;  /* 0x000000080936723e */ /* 0x000fe4000480700a */
[----:B------:R-:W-:Y:S02]  /*7b60*/  F2FP.SATFINITE.E4M3.F32.PACK_AB_MERGE_C R55, R13, R12, R14 ;  /* 0x0000000c0d37723e */ /* 0x000fe4000480700e */
[----:B------:R-:W-:Y:S02]  /*7b70*/  F2FP.SATFINITE.E4M3.F32.PACK_AB_MERGE_C R16, R17, R16, R18 ;  /* 0x000000101110723e */ /* 0x000fe40004807012 */
[----:B------:R-:W-:Y:S01]  /*7b80*/  F2FP.SATFINITE.E4M3.F32.PACK_AB_MERGE_C R17, R27, R22, RZ ;  /* 0x000000161b11723e */ /* 0x000fe200048070ff */
[----:B------:R1:W-:Y:S01]  /*7b90*/  STS.128 [R108+UR52+0x2200], R52 ;  /* 0x002200346c007988 */ /* 0x0003e20008000c34 */
[----:B------:R-:W-:Y:S02]  /*7ba0*/  F2FP.SATFINITE.E4M3.F32.PACK_AB_MERGE_C R18, R31, R26, RZ ;  /* 0x0000001a1f12723e */ /* 0x000fe400048070ff */
[----:B------:R-:W-:Y:S02]  /*7bb0*/  F2FP.SATFINITE.E4M3.F32.PACK_AB_MERGE_C R19, R35, R30, RZ ;  /* 0x0000001e2313723e */ /* 0x000fe400048070ff */
[----:B------:R-:W-:Y:S02]  /*7bc0*/  IADD3 R77, PT, PT, R108, UR52, RZ ;  /* 0x000000346c4d7c10 */ /* 0x000fe4000fffe0ff */
[----:B------:R-:W-:Y:S02]  /*7bd0*/  F2FP.SATFINITE.E4M3.F32.PACK_AB_MERGE_C R17, R21, R20, R17 ;  /* 0x000000141511723e */ /* 0x000fe40004807011 */
[----:B------:R-:W-:Y:S02]  /*7be0*/  F2FP.SATFINITE.E4M3.F32.PACK_AB_MERGE_C R18, R25, R24, R18 ;  /* 0x000000181912723e */ /* 0x000fe40004807012 */
[----:B------:R-:W-:Y:S02]  /*7bf0*/  F2FP.SATFINITE.E4M3.F32.PACK_AB_MERGE_C R19, R29, R28, R19 ;  /* 0x0000001c1d13723e */ /* 0x000fe40004807013 */
[----:B------:R-:W-:Y:S05]  /*7c00*/  IADD3 R77, PT, PT, R77, R0, RZ ;  /* 0x000000004d4d7210 */ /* 0x000fea0007ffe0ff */
[----:B------:R1:W-:Y:S01]  /*7c10*/  STS.128 [R77+0x2210], R16 ;  /* 0x002210104d007388 */ /* 0x0003e20000000c00 */
[----:B------:R-:W-:Y:S01]  /*7c20*/  @!PT LDS RZ, [RZ] ;  /* 0x00000000fffff984 */ /* 0x000fe20000000800 */
[----:B------:R-:W-:Y:S01]  /*7c30*/  @!PT LDS RZ, [RZ] ;  /* 0x00000000fffff984 */ /* 0x000fe20000000800 */
[----:B------:R-:W-:Y:S01]  /*7c40*/  @!PT LDS RZ, [RZ] ;  /* 0x00000000fffff984 */ /* 0x000fe20000000800 */
[----:B------:R-:W-:Y:S01]  /*7c50*/  @!PT LDS RZ, [RZ] ;  /* 0x00000000fffff984 */ /* 0x000fe20000000800 */
[----:B------:R2:W-:Y:S07]  /*7c60*/  MEMBAR.ALL.CTA ;  /* 0x0000000000007992 */ /* 0x0005ee0000008000 */
[----:B--2---:R-:W2:Y:S02]  /*7c70*/  FENCE.VIEW.ASYNC.S ;  /* 0x00000000000073c6 */ /* 0x004ea40000000000 */
[----:B--2---:R-:W-:Y:S06]  /*7c80*/  BAR.SYNC.DEFER_BLOCKING 0x1, 0x80 ;  /* 0x0042000000007b1d */ /* 0x004fec0000010000 */
[----:B------:R-:W-:Y:S05]  /*7c90*/  @P0 BRA `(.L_x_109) ;  /* 0x0000000000280947 */ /* 0x000fea0003800000 */
[----:B------:R-:W-:Y:S02]  /*7ca0*/  UIADD3 UR6, UPT, UPT, UR52, 0x2200, URZ ;  /* 0x0000220034067890 */ /* 0x000fe4000fffe0ff */
[----:B------:R-:W-:Y:S01]  /*7cb0*/  UIADD3 UR4, UP0, UPT, UR56, 0x780, URZ ;  /* 0x0000078038047890 */ /* 0x000fe2000ff1e0ff */
[----:B------:R-:W-:Y:S03]  /*7cc0*/  UMOV UR41, UR53 ;  /* 0x0000003500297c82 */ /* 0x000fe60008000000 */
[----:B------:R-:W-:Y:S01]  /*7cd0*/  MOV R114, UR6 ;  /* 0x0000000600727c02 */ /* 0x000fe20008000f00 */
[----:B------:R-:W-:Y:S03]  /*7ce0*/  UIADD3.X UR5, UPT, UPT, URZ, UR57, URZ, UP0, !UPT ;  /* 0x00000039ff057290 */ /* 0x000fe600087fe4ff */
[----:B------:R-:W-:Y:S11]  /*7cf0*/  R2UR UR40, R114 ;  /* 0x00000000722872ca */ /* 0x000ff600000e0000 */
[----:B------:R-:W-:Y:S02]  /*7d00*/  @!UPT UIADD3 URZ, UPT, UPT, URZ, URZ, URZ ;  /* 0x000000fffffff290 */ /* 0x000fe4000fffe0ff */
[----:B------:R2:W-:Y:S01]  /*7d10*/  UTMASTG.5D [UR40], [UR4] ;  /* 0x00000028040073b5 */ /* 0x0005e20008020000 */
[----:B------:R0:W-:Y:S01]  /*7d20*/  UTMACMDFLUSH ;  /* 0x00000000000079b7 */ /* 0x0001e20000000000 */
[----:B--2---:R-:W-:Y:S04]  /*7d30*/  DEPBAR.LE SB0, 0x1 ;  /* 0x000080400000791a */ /* 0x004fe80000000000 */
.L_x_109:
[----:B------:R-:W-:Y:S05]  /*7d40*/  BSYNC.RECONVERGENT B0 ;  /* 0x0000000000007941 */ /* 0x000fea0003800200 */
.L_x_108:
[----:B------:R-:W-:Y:S06]  /*7d50*/  BAR.SYNC.DEFER_BLOCKING 0x1, 0x80 ;  /* 0x0042000000007b1d */ /* 0x000fec0000010000 */
[----:B------:R-:W2:Y:S01]  /*7d60*/  @P6 SYNCS.PHASECHK.TRANS64.TRYWAIT P0, [R2+URZ+0x110], R3 ;  /* 0x00011003020065a7 */ /* 0x000ea200080011ff */
[----:B------:R-:W-:Y:S01]  /*7d70*/  BSSY B1, `(.L_x_110) ;  /* 0x0000020000017945 */ /* 0x000fe20003800000 */
[----:B--2---:R-:W-:Y:S03]  /*7d80*/  @P6 SEL R117, RZ, 0x1, !P0 ;  /* 0x00000001ff756807 */ /* 0x004fe60004000000 */
[----:B------:R-:W-:Y:S05]  /*7d90*/  @!P6 BRA `(.L_x_111) ;  /* 0x000000000074e947 */ /* 0x000fea0003800000 */
[----:B------:R-:W-:Y:S01]  /*7da0*/  ISETP.NE.AND P1, PT, R118, RZ, PT ;  /* 0x000000ff7600720c */ /* 0x000fe20003f25270 */
[----:B------:R-:W2:Y:S01]  /*7db0*/  S2R R3, SR_CgaCtaId ;  /* 0x0000000000037919 */ /* 0x000ea20000008800 */
[----:B------:R-:W-:Y:S01]  /*7dc0*/  ISETP.NE.AND P0, PT, R117, RZ, PT ;  /* 0x000000ff7500720c */ /* 0x000fe20003f05270 */
[----:B------:R-:W-:Y:S10]  /*7dd0*/  BSSY B0, `(.L_x_112) ;  /* 0x0000008000007945 */ /* 0x000ff40003800000 */
[----:B------:R-:W-:Y:S05]  /*7de0*/  @P1 IMAD R4, R105, 0x1000, R108 ;  /* 0x0000100069041824 */ /* 0x000fea00078e026c */
[----:B------:R-:W-:Y:S05]  /*7df0*/  @P1 IADD3 R5, PT, PT, R4, UR52, RZ ;  /* 0x0000003404051c10 */ /* 0x000fea000fffe0ff */
[----:B------:R-:W-:Y:S01]  /*7e00*/  @P1 IMAD.IADD R5, R5, 0x1, R0 ;  /* 0x0000000105051824 */ /* 0x000fe200078e0200 */
[----:B------:R-:W-:Y:S06]  /*7e10*/  @P0 BRA `(.L_x_113) ;  /* 0x00000000000c0947 */ /* 0x000fec0003800000 */
[----:B------:R-:W-:Y:S04]  /*7e20*/  SHF.L.U32 R0, R104, 0x1f, RZ ;  /* 0x0000001f68007819 */ /* 0x000fe800000006ff */
[----:B------:R-:W3:Y:S02]  /*7e30*/  SYNCS.PHASECHK.TRANS64.TRYWAIT P0, [R2+URZ+0x110], R0 ;  /* 0x00011000020075a7 */ /* 0x000ee400080011ff */
[----:B---3--:R-:W-:Y:S05]  /*7e40*/  @!P0 BRA `(.L_x_114) ;  /* 0x0000001800708947 */ /* 0x008fea0003800000 */
.L_x_113:
[----:B------:R-:W-:Y:S05]  /*7e50*/  BSYNC B0 ;  /* 0x0000000000007941 */ /* 0x000fea0003800000 */
.L_x_112:
[----:B------:R-:W-:Y:S01]  /*7e60*/  ISETP.NE.AND P0, PT, R118, RZ, PT ;  /* 0x000000ff7600720c */ /* 0x000fe20003f05270 */
[----:B---3--:R-:W-:Y:S02]  /*7e70*/  VIADD R2, R2, 0x120 ;  /* 0x0000012002027836 */ /* 0x008fe40000000000 */
[----:B------:R-:W-:Y:S03]  /*7e80*/  VIADD R105, R105, 0x1 ;  /* 0x0000000169697836 */ /* 0x000fe60000000000 */
[----:B--2---:R-:W-:Y:S07]  /*7e90*/  PRMT R2, R3, 0x654, R2 ;  /* 0x0000065403027816 */ /* 0x004fee0000000002 */
[----:B------:R2:W3:Y:S04]  /*7ea0*/  @P0 LDS.128 R84, [R4+UR52+0x200] ;  /* 0x0002003404540984 */ /* 0x0004e80008000c00 */
[----:B------:R2:W4:Y:S01]  /*7eb0*/  @P0 LDS.128 R88, [R5+0x210] ;  /* 0x0002100005580984 */ /* 0x0005220000000c00 */
[C---:B------:R-:W-:Y:S01]  /*7ec0*/  ISETP.NE.AND P0, PT, R105.reuse, 0x2, PT ;  /* 0x000000026900780c */ /* 0x040fe20003f05270 */
[----:B------:R-:W-:Y:S01]  /*7ed0*/  @!PT LDS RZ, [RZ] ;  /* 0x00000000fffff984 */ /* 0x000fe20000000800 */
[----:B------:R-:W-:Y:S01]  /*7ee0*/  @!PT LDS RZ, [RZ] ;  /* 0x00000000fffff984 */ /* 0x000fe20000000800 */
[----:B------:R-:W-:Y:S01]  /*7ef0*/  @!PT LDS RZ, [RZ] ;  /* 0x00000000fffff984 */ /* 0x000fe20000000800 */
[----:B------:R-:W-:Y:S01]  /*7f00*/  @!PT LDS RZ, [RZ] ;  /* 0x00000000fffff984 */ /* 0x000fe20000000800 */
[----:B------:R5:W-:Y:S06]  /*7f10*/  MEMBAR.ALL.CTA ;  /* 0x0000000000007992 */ /* 0x000bec0000008000 */
[----:B-----5:R-:W5:Y:S01]  /*7f20*/  FENCE.VIEW.ASYNC.S ;  /* 0x00000000000073c6 */ /* 0x020f620000000000 */
[----:B------:R-:W-:Y:S02]  /*7f30*/  SEL R0, RZ, 0x1, P0 ;  /* 0x00000001ff007807 */ /* 0x000fe40000000000 */
[----:B------:R-:W-:Y:S02]  /*7f40*/  SEL R105, R105, RZ, P0 ;  /* 0x000000ff69697207 */ /* 0x000fe40000000000 */
[----:B------:R-:W-:Y:S01]  /*7f50*/  LOP3.LUT R104, R104, R0, RZ, 0x3c, !PT ;  /* 0x0000000068687212 */ /* 0x000fe200078e3cff */
[----:B-----5:R2:W-:Y:S06]  /*7f60*/  SYNCS.ARRIVE.TRANS64.RED.A1T0 RZ, [R2+URZ], RZ ;  /* 0x000000ff02ff79a7 */ /* 0x0205ec00081004ff */
.L_x_111:
[----:B------:R-:W-:Y:S05]  /*7f70*/  BSYNC B1 ;  /* 0x0000000000017941 */ /* 0x000fea0003800000 */
.L_x_110:
[----:B------:R-:W-:Y:S05]  /*7f80*/  VIADD R0, R48, 0x40 ;  /* 0x0000004030007836 */ /* 0x000fea0000000000 */
[----:B------:R-:W-:Y:S04]  /*7f90*/  SHF.R.U32.HI R0, RZ, 0x15, R0 ;  /* 0x00000015ff007819 */ /* 0x000fe80000011600 */
[----:B------:R-:W-:Y:S11]  /*7fa0*/  LOP3.LUT P0, RZ, R0, 0x3, R111, 0x48, !PT ;  /* 0x0000000300ff7812 */ /* 0x000ff6000780486f */
[----:B------:R-:W-:Y:S02]  /*7fb0*/  @!UPT UIADD3 URZ, UPT, UPT, URZ, URZ, URZ ;  /* 0x000000fffffff290 */ /* 0x000fe4000fffe0ff */
[----:B------:R-:W-:Y:S05]  /*7fc0*/  @!P0 BRA `(.L_x_115) ;  /* 0x0000000000408947 */ /* 0x000fea0003800000 */
[----:B------:R-:W5:Y:S01]  /*7fd0*/  LDCU.64 UR8, c[0x4][0x70] ;  /* 0x01000e00ff0877ac */ /* 0x000f620008000a00 */
[----:B------:R-:W-:Y:S01]  /*7fe0*/  MOV R3, 0x0 ;  /* 0x0000000000037802 */ /* 0x000fe20000000f00 */
[----:B------:R-:W-:Y:S02]  /*7ff0*/  HFMA2 R12, -RZ, RZ, 0, 5.9604644775390625e-08 ;  /* 0x00000001ff0c7431 */ /* 0x000fe400000001ff */
[----:B------:R-:W-:Y:S02]  /*8000*/  IMAD.MOV.U32 R8, RZ, RZ, 0x192 ;  /* 0x00000192ff087424 */ /* 0x000fe400078e00ff */
[----:B------:R-:W-:Y:S01]  /*8010*/  IMAD.MOV.U32 R13, RZ, RZ, RZ ;  /* 0x000000ffff0d7224 */ /* 0x000fe200078e00ff */
[----:B------:R-:W1:Y:S01]  /*8020*/  LDCU.64 UR6, c[0x4][0x78] ;  /* 0x01000f00ff0677ac */ /* 0x000e620008000a00 */
[----:B--2---:R-:W2:Y:S01]  /*8030*/  LDC.64 R2, c[0x4][R3] ;  /* 0x0100000003027b82 */ /* 0x004ea20000000a00 */
[----:B------:R-:W3:Y:S01]  /*8040*/  LDCU.64 UR4, c[0x4][0x10] ;  /* 0x01000200ff0477ac */ /* 0x000ee20008000a00 */
[----:B-----5:R-:W-:Y:S01]  /*8050*/  MOV R5, UR9 ;  /* 0x0000000900057c02 */ /* 0x020fe20008000f00 */
[----:B------:R-:W-:Y:S01]  /*8060*/  IMAD.U32 R4, RZ, RZ, UR8 ;  /* 0x00000008ff047e24 */ /* 0x000fe2000f8e00ff */
[----:B-1----:R-:W-:Y:S01]  /*8070*/  MOV R7, UR7 ;  /* 0x0000000700077c02 */ /* 0x002fe20008000f00 */
[----:B------:R-:W-:Y:S01]  /*8080*/  IMAD.U32 R6, RZ, RZ, UR6 ;  /* 0x00000006ff067e24 */ /* 0x000fe2000f8e00ff */
[----:B---3--:R-:W-:Y:S01]  /*8090*/  MOV R11, UR5 ;  /* 0x00000005000b7c02 */ /* 0x008fe20008000f00 */
[----:B------:R-:W-:Y:S02]  /*80a0*/  IMAD.U32 R10, RZ, RZ, UR4 ;  /* 0x00000004ff0a7e24 */ /* 0x000fe4000f8e00ff */
[----:B------:R-:W-:Y:S07]  /*80b0*/  LEPC R20, `(.L_x_115) ;  /* 0x000000001014794e */ /* 0x000fee0000000000 */
[----:B--2-4-:R-:W-:Y:S05]  /*80c0*/  CALL.ABS.NOINC R2 ;  /* 0x0000000002007343 */ /* 0x014fea0003c00000 */
.L_x_115:
[----:B------:R-:W-:Y:S01]  /*80d0*/  ISETP.NE.AND P0, PT, R110, RZ, PT ;  /* 0x000000ff6e00720c */ /* 0x000fe20003f05270 */
[----:B------:R-:W-:Y:S05]  /*80e0*/  WARPSYNC.ALL ;  /* 0x0000000000007948 */ /* 0x000fea0003800000 */
[----:B------:R-:W-:Y:S01]  /*80f0*/  R2UR UR4, R48 ;  /* 0x00000000300472ca */ /* 0x000fe200000e0000 */
[----:B------:R-:W-:Y:S01]  /*8100*/  BSSY.RECONVERGENT B0, `(.L_x_116) ;  /* 0x000009a000007945 */ /* 0x000fe20003800200 */
[-C--:B--23--:R-:W-:Y:S02]  /*8110*/  F2FP.F16.E4M3.UNPACK_B R2, R84.reuse ;  /* 0x00000054ff02723e */ /* 0x08cfe400020006ff */
[----:B------:R-:W-:Y:S02]  /*8120*/  F2FP.F16.E4M3.UNPACK_B R84, R84.H1 ;  /* 0x00000054ff54723e */ /* 0x000fe400030006ff */
[-C--:B------:R-:W-:Y:S01]  /*8130*/  F2FP.F16.E4M3.UNPACK_B R51, R85.reuse ;  /* 0x00000055ff33723e */ /* 0x080fe200020006ff */
[--C-:B------:R-:W-:Y:S01]  /*8140*/  HADD2.F32 R0, -RZ, R2.reuse.H0_H0 ;  /* 0x20000002ff007230 */ /* 0x100fe20000004100 */
[----:B------:R-:W-:Y:S01]  /*8150*/  F2FP.F16.E4M3.UNPACK_B R85, R85.H1 ;  /* 0x00000055ff55723e */ /* 0x000fe200030006ff */
[----:B------:R-:W-:Y:S01]  /*8160*/  HADD2.F32 R2, -RZ, R2.H1_H1 ;  /* 0x30000002ff027230 */ /* 0x000fe20000004100 */
[-C--:B-1----:R-:W-:Y:S01]  /*8170*/  F2FP.F16.E4M3.UNPACK_B R55, R86.reuse ;  /* 0x00000056ff37723e */ /* 0x082fe200020006ff */
[--C-:B------:R-:W-:Y:S01]  /*8180*/  HADD2.F32 R3, -RZ, R84.reuse.H0_H0 ;  /* 0x20000054ff037230 */ /* 0x100fe20000004100 */
[----:B------:R-:W-:Y:S01]  /*8190*/  F2FP.F16.E4M3.UNPACK_B R86, R86.H1 ;  /* 0x00000056ff56723e */ /* 0x000fe200030006ff */
[----:B------:R-:W-:Y:S01]  /*81a0*/  LDTM.16dp32bit_t0_t15.x32 R4, tmem[UR4+0x40] ;  /* 0x00004004000479ee */ /* 0x000fe20008a80000 */
[----:B------:R-:W1:Y:S01]  /*81b0*/  LDTM.16dp32bit_t16_t31.x32 R4, tmem[UR4+0x60] ;  /* 0x00006004000479ee */ /* 0x000e620008aa0000 */
[----:B------:R-:W-:Y:S01]  /*81c0*/  NOP ;  /* 0x0000000000007918 */ /* 0x000fe20000000000 */
[--C-:B------:R-:W-:Y:S01]  /*81d0*/  HADD2.F32 R50, -RZ, R51.reuse.H0_H0 ;  /* 0x20000033ff327230 */ /* 0x100fe20000004100 */
[----:B------:R-:W-:Y:S01]  /*81e0*/  R2UR UR5, R116 ;  /* 0x00000000740572ca */ /* 0x000fe200000e0000 */
[----:B------:R-:W-:Y:S01]  /*81f0*/  HADD2.F32 R51, -RZ, R51.H1_H1 ;  /* 0x30000033ff337230 */ /* 0x000fe20000004100 */
[----:B------:R-:W-:Y:S01]  /*8200*/  F2FP.F16.E4M3.UNPACK_B R59, R87 ;  /* 0x00000057ff3b723e */ /* 0x000fe200020006ff */
[--C-:B------:R-:W-:Y:S01]  /*8210*/  HADD2.F32 R54, -RZ, R55.reuse.H0_H0 ;  /* 0x20000037ff367230 */ /* 0x100fe20000004100 */
[----:B----4-:R-:W-:Y:S01]  /*8220*/  F2FP.F16.E4M3.UNPACK_B R63, R88 ;  /* 0x00000058ff3f723e */ /* 0x010fe200020006ff */
[----:B------:R-:W-:Y:S01]  /*8230*/  HADD2.F32 R55, -RZ, R55.H1_H1 ;  /* 0x30000037ff377230 */ /* 0x000fe20000004100 */
[----:B------:R-:W-:Y:S01]  /*8240*/  F2FP.F16.E4M3.UNPACK_B R67, R89 ;  /* 0x00000059ff43723e */ /* 0x000fe200020006ff */
[--C-:B------:R-:W-:Y:S01]  /*8250*/  HADD2.F32 R58, -RZ, R59.reuse.H0_H0 ;  /* 0x2000003bff3a7230 */ /* 0x100fe20000004100 */
[----:B------:R-:W-:Y:S01]  /*8260*/  F2FP.F16.E4M3.UNPACK_B R71, R90 ;  /* 0x0000005aff47723e */ /* 0x000fe200020006ff */
[----:B------:R-:W-:Y:S01]  /*8270*/  HADD2.F32 R59, -RZ, R59.H1_H1 ;  /* 0x3000003bff3b7230 */ /* 0x000fe20000004100 */
[----:B------:R-:W-:Y:S01]  /*8280*/  F2FP.F16.E4M3.UNPACK_B R74, R91 ;  /* 0x0000005bff4a723e */ /* 0x000fe200020006ff */
[--C-:B------:R-:W-:Y:S01]  /*8290*/  HADD2.F32 R62, -RZ, R63.reuse.H0_H0 ;  /* 0x2000003fff3e7230 */ /* 0x100fe20000004100 */
[----:B------:R-:W-:Y:S01]  /*82a0*/  F2FP.F16.E4M3.UNPACK_B R87, R87.H1 ;  /* 0x00000057ff57723e */ /* 0x000fe200030006ff */
[----:B------:R-:W-:Y:S01]  /*82b0*/  UIADD3 UR5, UPT, UPT, UR5, 0x160, URZ ;  /* 0x0000016005057890 */ /* 0x000fe2000fffe0ff */
[----:B------:R-:W-:Y:S01]  /*82c0*/  HADD2.F32 R63, -RZ, R63.H1_H1 ;  /* 0x3000003fff3f7230 */ /* 0x000fe20000004100 */
[----:B------:R-:W-:Y:S01]  /*82d0*/  F2FP.F16.E4M3.UNPACK_B R88, R88.H1 ;  /* 0x00000058ff58723e */ /* 0x000fe200030006ff */
[--C-:B------:R-:W-:Y:S01]  /*82e0*/  HADD2.F32 R66, -RZ, R67.reuse.H0_H0 ;  /* 0x20000043ff427230 */ /* 0x100fe20000004100 */
[----:B------:R-:W-:Y:S01]  /*82f0*/  UPRMT UR5, UR48, 0x654, UR5 ;  /* 0x0000065430057896 */ /* 0x000fe20008000005 */
[----:B------:R-:W-:Y:S01]  /*8300*/  HADD2.F32 R67, -RZ, R67.H1_H1 ;  /* 0x30000043ff437230 */ /* 0x000fe20000004100 */
[----:B------:R-:W-:Y:S01]  /*8310*/  F2FP.F16.E4M3.UNPACK_B R89, R89.H1 ;  /* 0x00000059ff59723e */ /* 0x000fe200030006ff */
[--C-:B------:R-:W-:Y:S02]  /*8320*/  HADD2.F32 R70, -RZ, R71.reuse.H0_H0 ;  /* 0x20000047ff467230 */ /* 0x100fe40000004100 */
[C---:B-1----:R-:W-:Y:S01]  /*8330*/  FMUL R4, R47.reuse, R4 ;  /* 0x000000042f047220 */ /* 0x042fe20000400000 */
[C---:B------:R-:W-:Y:S01]  /*8340*/  FMUL R5, R47.reuse, R5 ;  /* 0x000000052f057220 */ /* 0x040fe20000400000 */
[C---:B------:R-:W-:Y:S01]  /*8350*/  FMUL R8, R47.reuse, R8 ;  /* 0x000000082f087220 */ /* 0x040fe20000400000 */
[----:B------:R-:W-:Y:S01]  /*8360*/  FMUL R9, R47, R9 ;  /* 0x000000092f097220 */ /* 0x000fe20000400000 */
[C---:B------:R-:W-:Y:S01]  /*8370*/  FFMA R4, R49.reuse, R0, R4 ;  /* 0x0000000031047223 */ /* 0x040fe20000000004 */
[----:B------:R-:W-:Y:S01]  /*8380*/  SYNCS.ARRIVE.TRANS64.RED.A1T0 RZ, [UR5], RZ ;  /* 0x000000ffffff79a7 */ /* 0x000fe20008100405 */
[----:B------:R-:W-:Y:S01]  /*8390*/  FFMA R5, R49, R2, R5 ;  /* 0x0000000231057223 */ /* 0x000fe20000000005 */
[C---:B------:R-:W-:Y:S01]  /*83a0*/  FMUL R12, R47.reuse, R12 ;  /* 0x0000000c2f0c7220 */ /* 0x040fe20000400000 */
[C---:B------:R-:W-:Y:S01]  /*83b0*/  FMUL R13, R47.reuse, R13 ;  /* 0x0000000d2f0d7220 */ /* 0x040fe20000400000 */
[C---:B------:R-:W-:Y:S01]  /*83c0*/  FMUL R16, R47.reuse, R16 ;  /* 0x000000102f107220 */ /* 0x040fe20000400000 */
[C---:B------:R-:W-:Y:S01]  /*83d0*/  FMUL R17, R47.reuse, R17 ;  /* 0x000000112f117220 */ /* 0x040fe20000400000 */
[C---:B------:R-:W-:Y:S01]  /*83e0*/  FMUL R0, R47.reuse, R20 ;  /* 0x000000142f007220 */ /* 0x040fe20000400000 */
[C---:B------:R-:W-:Y:S01]  /*83f0*/  FMUL R2, R47.reuse, R21 ;  /* 0x000000152f027220 */ /* 0x040fe20000400000 */
[C---:B------:R-:W-:Y:S01]  /*8400*/  FMUL R20, R47.reuse, R25 ;  /* 0x000000192f147220 */ /* 0x040fe20000400000 */
[----:B------:R-:W-:Y:S02]  /*8410*/  HADD2.F32 R71, -RZ, R71.H1_H1 ;  /* 0x30000047ff477230 */ /* 0x000fe40000004100 */
[C---:B------:R-:W-:Y:S01]  /*8420*/  FMUL R25, R47.reuse, R30 ;  /* 0x0000001e2f197220 */ /* 0x040fe20000400000 */
[C---:B------:R-:W-:Y:S01]  /*8430*/  FMUL R30, R47.reuse, R35 ;  /* 0x000000232f1e7220 */ /* 0x040fe20000400000 */
[----:B------:R-:W-:Y:S02]  /*8440*/  HADD2.F32 R48, -RZ, R84.H1_H1 ;  /* 0x30000054ff307230 */ /* 0x000fe40000004100 */
[C---:B------:R-:W-:Y:S01]  /*8450*/  FMUL R6, R47.reuse, R6 ;  /* 0x000000062f067220 */ /* 0x040fe20000400000 */
[C---:B------:R-:W-:Y:S01]  /*8460*/  FMUL R7, R47.reuse, R7 ;  /* 0x000000072f077220 */ /* 0x040fe20000400000 */
[--C-:B------:R-:W-:Y:S02]  /*8470*/  HADD2.F32 R52, -RZ, R85.reuse.H0_H0 ;  /* 0x20000055ff347230 */ /* 0x100fe40000004100 */
[----:B------:R-:W-:Y:S01]  /*8480*/  FMUL R10, R47, R10 ;  /* 0x0000000a2f0a7220 */ /* 0x000fe20000400000 */
[C---:B------:R-:W-:Y:S01]  /*8490*/  FFMA R6, R49.reuse, R3, R6 ;  /* 0x0000000331067223 */ /* 0x040fe20000000006 */
[----:B------:R-:W-:Y:S02]  /*84a0*/  HADD2.F32 R53, -RZ, R85.H1_H1 ;  /* 0x30000055ff357230 */ /* 0x000fe40000004100 */
[C---:B------:R-:W-:Y:S01]  /*84b0*/  FFMA R7, R49.reuse, R48, R7 ;  /* 0x0000003031077223 */ /* 0x040fe20000000007 */
[C---:B------:R-:W-:Y:S01]  /*84c0*/  FFMA R8, R49.reuse, R50, R8 ;  /* 0x0000003231087223 */ /* 0x040fe20000000008 */
[C---:B------:R-:W-:Y:S01]  /*84d0*/  FFMA R9, R49.reuse, R51, R9 ;  /* 0x0000003331097223 */ /* 0x040fe20000000009 */
[----:B------:R-:W-:Y:S01]  /*84e0*/  FFMA R10, R49, R52, R10 ;  /* 0x00000034310a7223 */ /* 0x000fe2000000000a */
[--C-:B------:R-:W-:Y:S01]  /*84f0*/  HADD2.F32 R48, -RZ, R74.reuse.H0_H0 ;  /* 0x2000004aff307230 */ /* 0x100fe20000004100 */
[----:B------:R-:W-:Y:S01]  /*8500*/  F2FP.SATFINITE.E4M3.F32.PACK_AB_MERGE_C R78, R7, R6, RZ ;  /* 0x00000006074e723e */ /* 0x000fe200048070ff */
[C---:B------:R-:W-:Y:S01]  /*8510*/  FMUL R7, R47.reuse, R24 ;  /* 0x000000182f077220 */ /* 0x040fe20000400000 */
[C---:B------:R-:W-:Y:S01]  /*8520*/  FMUL R24, R47.reuse, R29 ;  /* 0x0000001d2f187220 */ /* 0x040fe20000400000 */
[C---:B------:R-:W-:Y:S01]  /*8530*/  FMUL R29, R47.reuse, R34 ;  /* 0x000000222f1d7220 */ /* 0x040fe20000400000 */
[----:B------:R-:W-:Y:S02]  /*8540*/  HADD2.F32 R74, -RZ, R74.H1_H1 ;  /* 0x3000004aff4a7230 */ /* 0x000fe40000004100 */
[C---:B------:R-:W-:Y:S01]  /*8550*/  FMUL R11, R47.reuse, R11 ;  /* 0x0000000b2f0b7220 */ /* 0x040fe20000400000 */
[--C-:B------:R-:W-:Y:S02]  /*8560*/  HADD2.F32 R56, -RZ, R86.reuse.H0_H0 ;  /* 0x20000056ff387230 */ /* 0x100fe40000004100 */
[----:B------:R-:W-:Y:S01]  /*8570*/  FMUL R14, R47, R14 ;  /* 0x0000000e2f0e7220 */ /* 0x000fe20000400000 */
[----:B------:R-:W-:Y:S02]  /*8580*/  HADD2.F32 R57, -RZ, R86.H1_H1 ;  /* 0x30000056ff397230 */ /* 0x000fe40000004100 */
[C---:B------:R-:W-:Y:S01]  /*8590*/  FFMA R11, R49.reuse, R53, R11 ;  /* 0x00000035310b7223 */ /* 0x040fe2000000000b */
[----:B------:R-:W-:Y:S01]  /*85a0*/  F2FP.F16.E4M3.UNPACK_B R90, R90.H1 ;  /* 0x0000005aff5a723e */ /* 0x000fe200030006ff */
[C---:B------:R-:W-:Y:S01]  /*85b0*/  FFMA R12, R49.reuse, R54, R12 ;  /* 0x00000036310c7223 */ /* 0x040fe2000000000c */
[C---:B------:R-:W-:Y:S01]  /*85c0*/  FFMA R13, R49.reuse, R55, R13 ;  /* 0x00000037310d7223 */ /* 0x040fe2000000000d */
[----:B------:R-:W-:Y:S01]  /*85d0*/  F2FP.F16.E4M3.UNPACK_B R91, R91.H1 ;  /* 0x0000005bff5b723e */ /* 0x000fe200030006ff */
[----:B------:R-:W-:Y:S01]  /*85e0*/  FFMA R14, R49, R56, R14 ;  /* 0x00000038310e7223 */ /* 0x000fe2000000000e */
[----:B------:R-:W-:Y:S01]  /*85f0*/  F2FP.SATFINITE.E4M3.F32.PACK_AB_MERGE_C R10, R11, R10, RZ ;  /* 0x0000000a0b0a723e */ /* 0x000fe200048070ff */
[C---:B------:R-:W-:Y:S01]  /*8600*/  FMUL R15, R47.reuse, R15 ;  /* 0x0000000f2f0f7220 */ /* 0x040fe20000400000 */
[--C-:B------:R-:W-:Y:S02]  /*8610*/  HADD2.F32 R60, -RZ, R87.reuse.H0_H0 ;  /* 0x20000057ff3c7230 */ /* 0x100fe40000004100 */
[----:B------:R-:W-:Y:S01]  /*8620*/  FMUL R18, R47, R18 ;  /* 0x000000122f127220 */ /* 0x000fe20000400000 */
[----:B------:R-:W-:Y:S02]  /*8630*/  HADD2.F32 R61, -RZ, R87.H1_H1 ;  /* 0x30000057ff3d7230 */ /* 0x000fe40000004100 */
[----:B------:R-:W-:Y:S01]  /*8640*/  FFMA R15, R49, R57, R15 ;  /* 0x00000039310f7223 */ /* 0x000fe2000000000f */
[----:B------:R-:W-:Y:S01]  /*8650*/  IADD3 R45, PT, PT, R45, 0x1, RZ ;  /* 0x000000012d2d7810 */ /* 0x000fe20007ffe0ff */
[C---:B------:R-:W-:Y:S01]  /*8660*/  FFMA R16, R49.reuse, R58, R16 ;  /* 0x0000003a31107223 */ /* 0x040fe20000000010 */
[----:B------:R-:W-:Y:S01]  /*8670*/  FFMA R17, R49, R59, R17 ;  /* 0x0000003b31117223 */ /* 0x000fe20000000011 */
[----:B------:R-:W-:Y:S01]  /*8680*/  FMUL R19, R47, R19 ;  /* 0x000000132f137220 */ /* 0x000fe20000400000 */
[--C-:B------:R-:W-:Y:S02]  /*8690*/  HADD2.F32 R64, -RZ, R88.reuse.H0_H0 ;  /* 0x20000058ff407230 */ /* 0x100fe40000004100 */
[----:B------:R-:W-:Y:S01]  /*86a0*/  FFMA R18, R49, R60, R18 ;  /* 0x0000003c31127223 */ /* 0x000fe20000000012 */
[----:B------:R-:W-:Y:S02]  /*86b0*/  HADD2.F32 R65, -RZ, R88.H1_H1 ;  /* 0x30000058ff417230 */ /* 0x000fe40000004100 */
[----:B------:R-:W-:Y:S01]  /*86c0*/  FMUL R3, R47, R22 ;  /* 0x000000162f037220 */ /* 0x000fe20000400000 */
[----:B------:R-:W-:Y:S01]  /*86d0*/  FFMA R19, R49, R61, R19 ;  /* 0x0000003d31137223 */ /* 0x000fe20000000013 */
[----:B------:R-:W-:Y:S01]  /*86e0*/  FMUL R6, R47, R23 ;  /* 0x000000172f067220 */ /* 0x000fe20000400000 */
[C---:B------:R-:W-:Y:S01]  /*86f0*/  FFMA R0, R49.reuse, R62, R0 ;  /* 0x0000003e31007223 */ /* 0x040fe20000000000 */
[C---:B------:R-:W-:Y:S01]  /*8700*/  FFMA R2, R49.reuse, R63, R2 ;  /* 0x0000003f31027223 */ /* 0x040fe20000000002 */
[--C-:B------:R-:W-:Y:S02]  /*8710*/  HADD2.F32 R68, -RZ, R89.reuse.H0_H0 ;  /* 0x20000059ff447230 */ /* 0x100fe40000004100 */
[----:B------:R-:W-:Y:S01]  /*8720*/  FFMA R3, R49, R64, R3 ;  /* 0x0000004031037223 */ /* 0x000fe20000000003 */
[----:B------:R-:W-:Y:S02]  /*8730*/  HADD2.F32 R69, -RZ, R89.H1_H1 ;  /* 0x30000059ff457230 */ /* 0x000fe40000004100 */
[C---:B------:R-:W-:Y:S01]  /*8740*/  FMUL R21, R47.reuse, R26 ;  /* 0x0000001a2f157220 */ /* 0x040fe20000400000 */
[----:B------:R-:W-:Y:S01]  /*8750*/  FMUL R22, R47, R27 ;  /* 0x0000001b2f167220 */ /* 0x000fe20000400000 */
[C---:B------:R-:W-:Y:S01]  /*8760*/  FFMA R6, R49.reuse, R65, R6 ;  /* 0x0000004131067223 */ /* 0x040fe20000000006 */
[----:B------:R-:W-:Y:S01]  /*8770*/  FFMA R7, R49, R66, R7 ;  /* 0x0000004231077223 */ /* 0x000fe20000000007 */
[----:B------:R-:W-:Y:S01]  /*8780*/  FMUL R23, R47, R28 ;  /* 0x0000001c2f177220 */ /* 0x000fe20000400000 */
[C---:B------:R-:W-:Y:S01]  /*8790*/  FFMA R20, R49.reuse, R67, R20 ;  /* 0x0000004331147223 */ /* 0x040fe20000000014 */
[--C-:B------:R-:W-:Y:S02]  /*87a0*/  HADD2.F32 R72, -RZ, R90.reuse.H0_H0 ;  /* 0x2000005aff487230 */ /* 0x100fe40000004100 */
[C---:B------:R-:W-:Y:S01]  /*87b0*/  FFMA R21, R49.reuse, R68, R21 ;  /* 0x0000004431157223 */ /* 0x040fe20000000015 */
[----:B------:R-:W-:Y:S02]  /*87c0*/  HADD2.F32 R73, -RZ, R90.H1_H1 ;  /* 0x3000005aff497230 */ /* 0x000fe40000004100 */
[----:B------:R-:W-:Y:S01]  /*87d0*/  FFMA R22, R49, R69, R22 ;  /* 0x0000004531167223 */ /* 0x000fe20000000016 */
[C---:B------:R-:W-:Y:S01]  /*87e0*/  FMUL R26, R47.reuse, R31 ;  /* 0x0000001f2f1a7220 */ /* 0x040fe20000400000 */
[----:B------:R-:W-:Y:S01]  /*87f0*/  FMUL R27, R47, R32 ;  /* 0x000000202f1b7220 */ /* 0x000fe20000400000 */
[----:B------:R-:W-:Y:S01]  /*8800*/  FFMA R23, R49, R70, R23 ;  /* 0x0000004631177223 */ /* 0x000fe20000000017 */
[----:B------:R-:W-:Y:S01]  /*8810*/  FMUL R28, R47, R33 ;  /* 0x000000212f1c7220 */ /* 0x000fe20000400000 */
[C---:B------:R-:W-:Y:S01]  /*8820*/  FFMA R24, R49.reuse, R71, R24 ;  /* 0x0000004731187223 */ /* 0x040fe20000000018 */
[--C-:B------:R-:W-:Y:S02]  /*8830*/  HADD2.F32 R75, -RZ, R91.reuse.H0_H0 ;  /* 0x2000005bff4b7230 */ /* 0x100fe40000004100 */
[C---:B------:R-:W-:Y:S01]  /*8840*/  FFMA R25, R49.reuse, R72, R25 ;  /* 0x0000004831197223 */ /* 0x040fe20000000019 */
[----:B------:R-:W-:Y:S02]  /*8850*/  HADD2.F32 R76, -RZ, R91.H1_H1 ;  /* 0x3000005bff4c7230 */ /* 0x000fe40000004100 */
[----:B------:R-:W-:Y:S01]  /*8860*/  FFMA R26, R49, R73, R26 ;  /* 0x00000049311a7223 */ /* 0x000fe2000000001a */
[----:B------:R-:W-:Y:S01]  /*8870*/  F2FP.SATFINITE.E4M3.F32.PACK_AB_MERGE_C R14, R15, R14, RZ ;  /* 0x0000000e0f0e723e */ /* 0x000fe200048070ff */
[----:B------:R-:W-:Y:S01]  /*8880*/  FFMA R27, R49, R48, R27 ;  /* 0x00000030311b7223 */ /* 0x000fe2000000001b */
[----:B------:R-:W-:Y:S01]  /*8890*/  F2FP.SATFINITE.E4M3.F32.PACK_AB_MERGE_C R18, R19, R18, RZ ;  /* 0x000000121312723e */ /* 0x000fe200048070ff */
[C---:B------:R-:W-:Y:S01]  /*88a0*/  FFMA R28, R49.reuse, R74, R28 ;  /* 0x0000004a311c7223 */ /* 0x040fe2000000001c */
[C---:B------:R-:W-:Y:S01]  /*88b0*/  FFMA R29, R49.reuse, R75, R29 ;  /* 0x0000004b311d7223 */ /* 0x040fe2000000001d */
[----:B------:R-:W-:Y:S01]  /*88c0*/  FFMA R30, R49, R76, R30 ;  /* 0x0000004c311e7223 */ /* 0x000fe2000000001e */
[----:B------:R-:W-:Y:S02]  /*88d0*/  F2FP.SATFINITE.E4M3.F32.PACK_AB_MERGE_C R32, R5, R4, R78 ;  /* 0x000000040520723e */ /* 0x000fe4000480704e */
[----:B------:R-:W-:Y:S02]  /*88e0*/  F2FP.SATFINITE.E4M3.F32.PACK_AB_MERGE_C R33, R9, R8, R10 ;  /* 0x000000080921723e */ /* 0x000fe4000480700a */
[----:B------:R-:W-:Y:S02]  /*88f0*/  F2FP.SATFINITE.E4M3.F32.PACK_AB_MERGE_C R34, R13, R12, R14 ;  /* 0x0000000c0d22723e */ /* 0x000fe4000480700e */
[----:B------:R-:W-:Y:S02]  /*8900*/  F2FP.SATFINITE.E4M3.F32.PACK_AB_MERGE_C R35, R17, R16, R18 ;  /* 0x000000101123723e */ /* 0x000fe40004807012 */
[----:B------:R-:W-:Y:S02]  /*8910*/  F2FP.SATFINITE.E4M3.F32.PACK_AB_MERGE_C R3, R6, R3, RZ ;  /* 0x000000030603723e */ /* 0x000fe400048070ff */
[----:B------:R-:W-:Y:S01]  /*8920*/  F2FP.SATFINITE.E4M3.F32.PACK_AB_MERGE_C R5, R22, R21, RZ ;  /* 0x000000151605723e */ /* 0x000fe200048070ff */
[----:B------:R1:W-:Y:S01]  /*8930*/  STS.128 [R108+UR52+0x3200], R32 ;  /* 0x003200206c007988 */ /* 0x0003e20008000c34 */
[----:B------:R-:W-:Y:S02]  /*8940*/  F2FP.SATFINITE.E4M3.F32.PACK_AB_MERGE_C R6, R26, R25, RZ ;  /* 0x000000191a06723e */ /* 0x000fe400048070ff */
[----:B------:R-:W-:Y:S02]  /*8950*/  F2FP.SATFINITE.E4M3.F32.PACK_AB_MERGE_C R29, R30, R29, RZ ;  /* 0x0000001d1e1d723e */ /* 0x000fe400048070ff */
[----:B------:R-:W-:Y:S02]  /*8960*/  F2FP.SATFINITE.E4M3.F32.PACK_AB_MERGE_C R5, R20, R7, R5 ;  /* 0x000000071405723e */ /* 0x000fe40004807005 */
[----:B------:R-:W-:Y:S02]  /*8970*/  F2FP.SATFINITE.E4M3.F32.PACK_AB_MERGE_C R4, R2, R0, R3 ;  /* 0x000000000204723e */ /* 0x000fe40004807003 */
[----:B------:R-:W-:Y:S02]  /*8980*/  F2FP.SATFINITE.E4M3.F32.PACK_AB_MERGE_C R6, R24, R23, R6 ;  /* 0x000000171806723e */ /* 0x000fe40004807006 */
[----:B------:R-:W-:Y:S05]  /*8990*/  F2FP.SATFINITE.E4M3.F32.PACK_AB_MERGE_C R7, R28, R27, R29 ;  /* 0x0000001b1c07723e */ /* 0x000fea000480701d */
        /* <DEDUP_REMOVED lines=9> */
[----:B------:R-:W-:Y:S02]  /*8a30*/  UIADD3 UR4, UP0, UPT, UR56, 0x780, URZ ;  /* 0x0000078038047890 */ /* 0x000fe4000ff1e0ff */
[----:B------:R-:W-:Y:S02]  /*8a40*/  UIADD3 UR40, UPT, UPT, UR52, 0x3200, URZ ;  /* 0x0000320034287890 */ /* 0x000fe4000fffe0ff */
[----:B------:R-:W-:Y:S02]  /*8a50*/  UIADD3 UR41, UPT, UPT, UR53, 0x40, URZ ;  /* 0x0000004035297890 */ /* 0x000fe4000fffe0ff */
[----:B------:R-:W-:Y:S09]  /*8a60*/  UIADD3.X UR5, UPT, UPT, URZ, UR57, URZ, UP0, !UPT ;  /* 0x00000039ff057290 */ /* 0x000ff200087fe4ff */
[----:B------:R2:W-:Y:S01]  /*8a70*/  UTMASTG.5D [UR40], [UR4] ;  /* 0x00000028040073b5 */ /* 0x0005e20008020000 */
[----:B------:R0:W-:Y:S01]  /*8a80*/  UTMACMDFLUSH ;  /* 0x00000000000079b7 */ /* 0x0001e20000000000 */
[----:B--2---:R-:W-:Y:S04]  /*8a90*/  DEPBAR.LE SB0, 0x1 ;  /* 0x000080400000791a */ /* 0x004fe80000000000 */
.L_x_117:
[----:B------:R-:W-:Y:S05]  /*8aa0*/  BSYNC.RECONVERGENT B0 ;  /* 0x0000000000007941 */ /* 0x000fea0003800200 */
.L_x_116:
[----:B------:R-:W-:Y:S01]  /*8ab0*/  BAR.SYNC.DEFER_BLOCKING 0x1, 0x80 ;  /* 0x0042000000007b1d */ /* 0x000fe20000010000 */
[----:B------:R-:W-:Y:S01]  /*8ac0*/  ISETP.NE.AND P1, PT, R115, RZ, PT ;  /* 0x000000ff7300720c */ /* 0x000fe20003f25270 */
[----:B------:R-:W-:Y:S01]  /*8ad0*/  IMAD.IADD R14, R43, 0x1, R96 ;  /* 0x000000012b0e7824 */ /* 0x000fe200078e0260 */
[C---:B------:R-:W-:Y:S01]  /*8ae0*/  ISETP.NE.AND P0, PT, R45.reuse, 0x2, PT ;  /* 0x000000022d00780c */ /* 0x040fe20003f05270 */
[----:B------:R-:W-:Y:S01]  /*8af0*/  IMAD.IADD R15, R44, 0x1, R97 ;  /* 0x000000012c0f7824 */ /* 0x000fe200078e0261 */
[----:B------:R-:W-:Y:S02]  /*8b00*/  LOP3.LUT R106, R106, 0x1, RZ, 0x3c, !PT ;  /* 0x000000016a6a7812 */ /* 0x000fe400078e3cff */
[----:B------:R-:W-:Y:S02]  /*8b10*/  SEL R0, RZ, 0x1, P0 ;  /* 0x00000001ff007807 */ /* 0x000fe40000000000 */
[----:B------:R-:W-:Y:S02]  /*8b20*/  SEL R45, R45, RZ, P0 ;  /* 0x000000ff2d2d7207 */ /* 0x000fe40000000000 */
[----:B------:R-:W-:Y:S01]  /*8b30*/  LOP3.LUT R107, R107, R0, RZ, 0x3c, !PT ;  /* 0x000000006b6b7212 */ /* 0x000fe200078e3cff */
[----:B------:R-:W-:Y:S02]  /*8b40*/  UMOV UR49, UR54 ;  /* 0x0000003600317c82 */ /* 0x000fe40008000000 */
[----:B------:R-:W-:Y:S05]  /*8b50*/  @P1 BRA `(.L_x_118) ;  /* 0xffffffd000b81947 */ /* 0x000fea000383ffff */
[----:B------:R-:W-:Y:S05]  /*8b60*/  EXIT ;  /* 0x000000000000794d */ /* 0x000fea0003800000 */
.L_x_25:
[----:B------:R-:W-:Y:S07]  /*8b70*/  MOV R3, UR37 ;  /* 0x0000002500037c02 */ /* 0x000fee0008000f00 */
.L_x_119:
[----:B---3--:R3:W4:Y:S02]  /*8b80*/  SYNCS.PHASECHK.TRANS64.TRYWAIT P0, [R3+URZ+0x88], R15 ;  /* 0x0000880f030075a7 */ /* 0x00872400080011ff */
[----:B----4-:R-:W-:Y:S05]  /*8b90*/  @!P0 NANOSLEEP.SYNCS 0x989680 ;  /* 0x009896800000895d */ /* 0x010fea0003900000 */
[----:B------:R-:W4:Y:S02]  /*8ba0*/  @!P0 SYNCS.PHASECHK.TRANS64 P0, [R3+URZ+0x88], R15 ;  /* 0x0000880f030085a7 */ /* 0x000f2400080010ff */
[----:B----4-:R-:W-:Y:S05]  /*8bb0*/  @!P0 BRA `(.L_x_119) ;  /* 0xfffffffc00f08947 */ /* 0x010fea000383ffff */
[----:B------:R-:W-:Y:S05]  /*8bc0*/  BRA `(.L_x_24) ;  /* 0xffffff9000c07947 */ /* 0x000fea000383ffff */
.L_x_32:
[----:B------:R-:W-:Y:S07]  /*8bd0*/  MOV R4, UR41 ;  /* 0x0000002900047c02 */ /* 0x000fee0008000f00 */
.L_x_120:
[----:B--2---:R2:W1:Y:S02]  /*8be0*/  SYNCS.PHASECHK.TRANS64.TRYWAIT P0, [R4+URZ+0x88], R7 ;  /* 0x00008807040075a7 */ /* 0x00446400080011ff */
[----:B-1----:R-:W-:Y:S05]  /*8bf0*/  @!P0 NANOSLEEP.SYNCS 0x989680 ;  /* 0x009896800000895d */ /* 0x002fea0003900000 */
[----:B------:R-:W1:Y:S02]  /*8c00*/  @!P0 SYNCS.PHASECHK.TRANS64 P0, [R4+URZ+0x88], R7 ;  /* 0x00008807040085a7 */ /* 0x000e6400080010ff */
[----:B-1----:R-:W-:Y:S05]  /*8c10*/  @!P0 BRA `(.L_x_120) ;  /* 0xfffffffc00f08947 */ /* 0x002fea000383ffff */
[----:B------:R-:W-:Y:S05]  /*8c20*/  BRA `(.L_x_31) ;  /* 0xffffff98003c7947 */ /* 0x000fea000383ffff */
.L_x_37:
[----:B-1----:R-:W-:-:S07]  /*8c30*/  MOV R2, UR45 ;  /* 0x0000002d00027c02 */ /* 0x002fce0008000f00 */
.L_x_121:
[----:B-1----:R1:W4:Y:S02]  /*8c40*/  SYNCS.PHASECHK.TRANS64.TRYWAIT P0, [R2+URZ+0x140], R3 ;  /* 0x00014003020075a7 */ /* 0x00232400080011ff */
[----:B----4-:R-:W-:Y:S05]  /*8c50*/  @!P0 NANOSLEEP.SYNCS 0x989680 ;  /* 0x009896800000895d */ /* 0x010fea0003900000 */
[----:B------:R-:W4:Y:S02]  /*8c60*/  @!P0 SYNCS.PHASECHK.TRANS64 P0, [R2+URZ+0x140], R3 ;  /* 0x00014003020085a7 */ /* 0x000f2400080010ff */
[----:B----4-:R-:W-:Y:S05]  /*8c70*/  @!P0 BRA `(.L_x_121) ;  /* 0xfffffffc00f08947 */ /* 0x010fea000383ffff */
[----:B------:R-:W-:Y:S05]  /*8c80*/  BRA `(.L_x_122) ;  /* 0xffffff9c00447947 */ /* 0x000fea000383ffff */
.L_x_41:
[----:B------:R-:W-:-:S07]  /*8c90*/  MOV R0, UR4 ;  /* 0x0000000400007c02 */ /* 0x000fce0008000f00 */
.L_x_123:
[----:B-1----:R1:W2:Y:S02]  /*8ca0*/  SYNCS.PHASECHK.TRANS64.TRYWAIT P0, [R0+URZ], R2 ;  /* 0x00000002000075a7 */ /* 0x0022a400080011ff */
[----:B--2---:R-:W-:Y:S05]  /*8cb0*/  @!P0 NANOSLEEP.SYNCS 0x989680 ;  /* 0x009896800000895d */ /* 0x004fea0003900000 */
[----:B------:R-:W2:Y:S02]  /*8cc0*/  @!P0 SYNCS.PHASECHK.TRANS64 P0, [R0+URZ], R2 ;  /* 0x00000002000085a7 */ /* 0x000ea400080010ff */
[----:B--2---:R-:W-:Y:S05]  /*8cd0*/  @!P0 BRA `(.L_x_123) ;  /* 0xfffffffc00f08947 */ /* 0x004fea000383ffff */
[----:B------:R-:W-:Y:S05]  /*8ce0*/  BRA `(.L_x_124) ;  /* 0xffffffa000947947 */ /* 0x000fea000383ffff */
.L_x_42:
[----:B------:R-:W-:-:S07]  /*8cf0*/  MOV R0, UR4 ;  /* 0x0000000400007c02 */ /* 0x000fce0008000f00 */
.L_x_125:
[----:B-1----:R1:W2:Y:S02]  /*8d00*/  SYNCS.PHASECHK.TRANS64.TRYWAIT P0, [R0+URZ], R3 ;  /* 0x00000003000075a7 */ /* 0x0022a400080011ff */
[----:B--2---:R-:W-:Y:S05]  /*8d10*/  @!P0 NANOSLEEP.SYNCS 0x989680 ;  /* 0x009896800000895d */ /* 0x004fea0003900000 */
[----:B------:R-:W2:Y:S02]  /*8d20*/  @!P0 SYNCS.PHASECHK.TRANS64 P0, [R0+URZ], R3 ;  /* 0x00000003000085a7 */ /* 0x000ea400080010ff */
[----:B--2---:R-:W-:Y:S05]  /*8d30*/  @!P0 BRA `(.L_x_125) ;  /* 0xfffffffc00f08947 */ /* 0x004fea000383ffff */
[----:B------:R-:W-:Y:S05]  /*8d40*/  BRA `(.L_x_126) ;  /* 0xffffffa000a07947 */ /* 0x000fea000383ffff */
.L_x_43:
[----:B------:R-:W-:-:S07]  /*8d50*/  MOV R0, UR4 ;  /* 0x0000000400007c02 */ /* 0x000fce0008000f00 */
.L_x_127:
[----:B-1----:R1:W2:Y:S02]  /*8d60*/  SYNCS.PHASECHK.TRANS64.TRYWAIT P0, [R0+URZ], R3 ;  /* 0x00000003000075a7 */ /* 0x0022a400080011ff */
[----:B--2---:R-:W-:Y:S05]  /*8d70*/  @!P0 NANOSLEEP.SYNCS 0x989680 ;  /* 0x009896800000895d */ /* 0x004fea0003900000 */
[----:B------:R-:W2:Y:S02]  /*8d80*/  @!P0 SYNCS.PHASECHK.TRANS64 P0, [R0+URZ], R3 ;  /* 0x00000003000085a7 */ /* 0x000ea400080010ff */
[----:B--2---:R-:W-:Y:S05]  /*8d90*/  @!P0 BRA `(.L_x_127) ;  /* 0xfffffffc00f08947 */ /* 0x004fea000383ffff */
[----:B------:R-:W-:Y:S05]  /*8da0*/  BRA `(.L_x_128) ;  /* 0xffffffa000ac7947 */ /* 0x000fea000383ffff */
.L_x_44:
[----:B------:R-:W-:-:S07]  /*8db0*/  MOV R0, UR4 ;  /* 0x0000000400007c02 */ /* 0x000fce0008000f00 */
.L_x_129:
[----:B-1----:R1:W2:Y:S02]  /*8dc0*/  SYNCS.PHASECHK.TRANS64.TRYWAIT P0, [R0+URZ], R3 ;  /* 0x00000003000075a7 */ /* 0x0022a400080011ff */
[----:B--2---:R-:W-:Y:S05]  /*8dd0*/  @!P0 NANOSLEEP.SYNCS 0x989680 ;  /* 0x009896800000895d */ /* 0x004fea0003900000 */
[----:B------:R-:W2:Y:S02]  /*8de0*/  @!P0 SYNCS.PHASECHK.TRANS64 P0, [R0+URZ], R3 ;  /* 0x00000003000085a7 */ /* 0x000ea400080010ff */
[----:B--2---:R-:W-:Y:S05]  /*8df0*/  @!P0 BRA `(.L_x_129) ;  /* 0xfffffffc00f08947 */ /* 0x004fea000383ffff */
[----:B------:R-:W-:Y:S05]  /*8e00*/  BRA `(.L_x_130) ;  /* 0xffffffa000b87947 */ /* 0x000fea000383ffff */
.L_x_45:
[----:B------:R-:W-:-:S07]  /*8e10*/  MOV R0, UR4 ;  /* 0x0000000400007c02 */ /* 0x000fce0008000f00 */
.L_x_131:
[----:B-1----:R1:W2:Y:S02]  /*8e20*/  SYNCS.PHASECHK.TRANS64.TRYWAIT P0, [R0+URZ], R3 ;  /* 0x00000003000075a7 */ /* 0x0022a400080011ff */
[----:B--2---:R-:W-:Y:S05]  /*8e30*/  @!P0 NANOSLEEP.SYNCS 0x989680 ;  /* 0x009896800000895d */ /* 0x004fea0003900000 */
[----:B------:R-:W2:Y:S02]  /*8e40*/  @!P0 SYNCS.PHASECHK.TRANS64 P0, [R0+URZ], R3 ;  /* 0x00000003000085a7 */ /* 0x000ea400080010ff */
[----:B--2---:R-:W-:Y:S05]  /*8e50*/  @!P0 BRA `(.L_x_131) ;  /* 0xfffffffc00f08947 */ /* 0x004fea000383ffff */
[----:B------:R-:W-:Y:S05]  /*8e60*/  BRA `(.L_x_132) ;  /* 0xffffffa000c47947 */ /* 0x000fea000383ffff */
.L_x_46:
[----:B------:R-:W-:-:S07]  /*8e70*/  MOV R0, UR4 ;  /* 0x0000000400007c02 */ /* 0x000fce0008000f00 */
.L_x_133:
[----:B-1----:R1:W2:Y:S02]  /*8e80*/  SYNCS.PHASECHK.TRANS64.TRYWAIT P0, [R0+URZ], R3 ;  /* 0x00000003000075a7 */ /* 0x0022a400080011ff */
[----:B--2---:R-:W-:Y:S05]  /*8e90*/  @!P0 NANOSLEEP.SYNCS 0x989680 ;  /* 0x009896800000895d */ /* 0x004fea0003900000 */
[----:B------:R-:W2:Y:S02]  /*8ea0*/  @!P0 SYNCS.PHASECHK.TRANS64 P0, [R0+URZ], R3 ;  /* 0x00000003000085a7 */ /* 0x000ea400080010ff */
[----:B--2---:R-:W-:Y:S05]  /*8eb0*/  @!P0 BRA `(.L_x_133) ;  /* 0xfffffffc00f08947 */ /* 0x004fea000383ffff */
[----:B------:R-:W-:Y:S05]  /*8ec0*/  BRA `(.L_x_134) ;  /* 0xffffffa000d07947 */ /* 0x000fea000383ffff */
.L_x_47:
[----:B------:R-:W-:-:S07]  /*8ed0*/  MOV R0, UR4 ;  /* 0x0000000400007c02 */ /* 0x000fce0008000f00 */
.L_x_135:
[----:B-1----:R1:W2:Y:S02]  /*8ee0*/  SYNCS.PHASECHK.TRANS64.TRYWAIT P0, [R0+URZ], R3 ;  /* 0x00000003000075a7 */ /* 0x0022a400080011ff */
[----:B--2---:R-:W-:Y:S05]  /*8ef0*/  @!P0 NANOSLEEP.SYNCS 0x989680 ;  /* 0x009896800000895d */ /* 0x004fea0003900000 */
[----:B------:R-:W2:Y:S02]  /*8f00*/  @!P0 SYNCS.PHASECHK.TRANS64 P0, [R0+URZ], R3 ;  /* 0x00000003000085a7 */ /* 0x000ea400080010ff */
[----:B--2---:R-:W-:Y:S05]  /*8f10*/  @!P0 BRA `(.L_x_135) ;  /* 0xfffffffc00f08947 */ /* 0x004fea000383ffff */
[----:B------:R-:W-:Y:S05]  /*8f20*/  BRA `(.L_x_136) ;  /* 0xffffffa000dc7947 */ /* 0x000fea000383ffff */
.L_x_48:
[----:B------:R-:W-:-:S07]  /*8f30*/  MOV R0, UR4 ;  /* 0x0000000400007c02 */ /* 0x000fce0008000f00 */
.L_x_137:
[----:B-1----:R1:W2:Y:S02]  /*8f40*/  SYNCS.PHASECHK.TRANS64.TRYWAIT P0, [R0+URZ], R3 ;  /* 0x00000003000075a7 */ /* 0x0022a400080011ff */
[----:B--2---:R-:W-:Y:S05]  /*8f50*/  @!P0 NANOSLEEP.SYNCS 0x989680 ;  /* 0x009896800000895d */ /* 0x004fea0003900000 */
[----:B------:R-:W2:Y:S02]  /*8f60*/  @!P0 SYNCS.PHASECHK.TRANS64 P0, [R0+URZ], R3 ;  /* 0x00000003000085a7 */ /* 0x000ea400080010ff */
[----:B--2---:R-:W-:Y:S05]  /*8f70*/  @!P0 BRA `(.L_x_137) ;  /* 0xfffffffc00f08947 */ /* 0x004fea000383ffff */
[----:B------:R-:W-:Y:S05]  /*8f80*/  BRA `(.L_x_138) ;  /* 0xffffffa000e87947 */ /* 0x000fea000383ffff */
.L_x_49:
[----:B------:R-:W-:-:S07]  /*8f90*/  MOV R0, UR4 ;  /* 0x0000000400007c02 */ /* 0x000fce0008000f00 */
.L_x_139:
[----:B-1----:R1:W2:Y:S02]  /*8fa0*/  SYNCS.PHASECHK.TRANS64.TRYWAIT P0, [R0+URZ], R3 ;  /* 0x00000003000075a7 */ /* 0x0022a400080011ff */
[----:B--2---:R-:W-:Y:S05]  /*8fb0*/  @!P0 NANOSLEEP.SYNCS 0x989680 ;  /* 0x009896800000895d */ /* 0x004fea0003900000 */
[----:B------:R-:W2:Y:S02]  /*8fc0*/  @!P0 SYNCS.PHASECHK.TRANS64 P0, [R0+URZ], R3 ;  /* 0x00000003000085a7 */ /* 0x000ea400080010ff */
[----:B--2---:R-:W-:Y:S05]  /*8fd0*/  @!P0 BRA `(.L_x_139) ;  /* 0xfffffffc00f08947 */ /* 0x004fea000383ffff */
[----:B------:R-:W-:Y:S05]  /*8fe0*/  BRA `(.L_x_140) ;  /* 0xffffffa000f47947 */ /* 0x000fea000383ffff */
.L_x_50:
[----:B------:R-:W-:-:S07]  /*8ff0*/  MOV R0, UR4 ;  /* 0x0000000400007c02 */ /* 0x000fce0008000f00 */
.L_x_141:
[----:B-1----:R1:W2:Y:S02]  /*9000*/  SYNCS.PHASECHK.TRANS64.TRYWAIT P0, [R0+URZ], R3 ;  /* 0x00000003000075a7 */ /* 0x0022a400080011ff */
[----:B--2---:R-:W-:Y:S05]  /*9010*/  @!P0 NANOSLEEP.SYNCS 0x989680 ;  /* 0x009896800000895d */ /* 0x004fea0003900000 */
[----:B------:R-:W2:Y:S02]  /*9020*/  @!P0 SYNCS.PHASECHK.TRANS64 P0, [R0+URZ], R3 ;  /* 0x00000003000085a7 */ /* 0x000ea400080010ff */
[----:B--2---:R-:W-:Y:S05]  /*9030*/  @!P0 BRA `(.L_x_141) ;  /* 0xfffffffc00f08947 */ /* 0x004fea000383ffff */
[----:B------:R-:W-:Y:S05]  /*9040*/  BRA `(.L_x_142) ;  /* 0xffffffa400007947 */ /* 0x000fea000383ffff */
.L_x_51:
[----:B------:R-:W-:-:S07]  /*9050*/  MOV R0, UR4 ;  /* 0x0000000400007c02 */ /* 0x000fce0008000f00 */
.L_x_143:
[----:B-1----:R1:W2:Y:S02]  /*9060*/  SYNCS.PHASECHK.TRANS64.TRYWAIT P0, [R0+URZ], R3 ;  /* 0x00000003000075a7 */ /* 0x0022a400080011ff */
[----:B--2---:R-:W-:Y:S05]  /*9070*/  @!P0 NANOSLEEP.SYNCS 0x989680 ;  /* 0x009896800000895d */ /* 0x004fea0003900000 */
[----:B------:R-:W2:Y:S02]  /*9080*/  @!P0 SYNCS.PHASECHK.TRANS64 P0, [R0+URZ], R3 ;  /* 0x00000003000085a7 */ /* 0x000ea400080010ff */
[----:B--2---:R-:W-:Y:S05]  /*9090*/  @!P0 BRA `(.L_x_143) ;  /* 0xfffffffc00f08947 */ /* 0x004fea000383ffff */
[----:B------:R-:W-:Y:S05]  /*90a0*/  BRA `(.L_x_144) ;  /* 0xffffffa4000c7947 */ /* 0x000fea000383ffff */
.L_x_52:
[----:B------:R-:W-:-:S07]  /*90b0*/  MOV R0, UR4 ;  /* 0x0000000400007c02 */ /* 0x000fce0008000f00 */
.L_x_145:
[----:B-1----:R1:W2:Y:S02]  /*90c0*/  SYNCS.PHASECHK.TRANS64.TRYWAIT P0, [R0+URZ], R3 ;  /* 0x00000003000075a7 */ /* 0x0022a400080011ff */
[----:B--2---:R-:W-:Y:S05]  /*90d0*/  @!P0 NANOSLEEP.SYNCS 0x989680 ;  /* 0x009896800000895d */ /* 0x004fea0003900000 */
[----:B------:R-:W2:Y:S02]  /*90e0*/  @!P0 SYNCS.PHASECHK.TRANS64 P0, [R0+URZ], R3 ;  /* 0x00000003000085a7 */ /* 0x000ea400080010ff */
[----:B--2---:R-:W-:Y:S05]  /*90f0*/  @!P0 BRA `(.L_x_145) ;  /* 0xfffffffc00f08947 */ /* 0x004fea000383ffff */
[----:B------:R-:W-:Y:S05]  /*9100*/  BRA `(.L_x_146) ;  /* 0xffffffa400187947 */ /* 0x000fea000383ffff */
.L_x_53:
[----:B------:R-:W-:-:S07]  /*9110*/  MOV R0, UR4 ;  /* 0x0000000400007c02 */ /* 0x000fce0008000f00 */
.L_x_147:
[----:B-1----:R1:W2:Y:S02]  /*9120*/  SYNCS.PHASECHK.TRANS64.TRYWAIT P0, [R0+URZ], R3 ;  /* 0x00000003000075a7 */ /* 0x0022a400080011ff */
[----:B--2---:R-:W-:Y:S05]  /*9130*/  @!P0 NANOSLEEP.SYNCS 0x989680 ;  /* 0x009896800000895d */ /* 0x004fea0003900000 */
[----:B------:R-:W2:Y:S02]  /*9140*/  @!P0 SYNCS.PHASECHK.TRANS64 P0, [R0+URZ], R3 ;  /* 0x00000003000085a7 */ /* 0x000ea400080010ff */
[----:B--2---:R-:W-:Y:S05]  /*9150*/  @!P0 BRA `(.L_x_147) ;  /* 0xfffffffc00f08947 */ /* 0x004fea000383ffff */
[----:B------:R-:W-:Y:S05]  /*9160*/  BRA `(.L_x_148) ;  /* 0xffffffa400247947 */ /* 0x000fea000383ffff */
.L_x_54:
[----:B------:R-:W-:-:S07]  /*9170*/  MOV R0, UR4 ;  /* 0x0000000400007c02 */ /* 0x000fce0008000f00 */
.L_x_149:
[----:B-1----:R1:W2:Y:S02]  /*9180*/  SYNCS.PHASECHK.TRANS64.TRYWAIT P0, [R0+URZ], R3 ;  /* 0x00000003000075a7 */ /* 0x0022a400080011ff */
[----:B--2---:R-:W-:Y:S05]  /*9190*/  @!P0 NANOSLEEP.SYNCS 0x989680 ;  /* 0x009896800000895d */ /* 0x004fea0003900000 */
[----:B------:R-:W2:Y:S02]  /*91a0*/  @!P0 SYNCS.PHASECHK.TRANS64 P0, [R0+URZ], R3 ;  /* 0x00000003000085a7 */ /* 0x000ea400080010ff */
[----:B--2---:R-:W-:Y:S05]  /*91b0*/  @!P0 BRA `(.L_x_149) ;  /* 0xfffffffc00f08947 */ /* 0x004fea000383ffff */
[----:B------:R-:W-:Y:S05]  /*91c0*/  BRA `(.L_x_150) ;  /* 0xffffffa400307947 */ /* 0x000fea000383ffff */
.L_x_55:
[----:B------:R-:W-:-:S07]  /*91d0*/  MOV R0, UR4 ;  /* 0x0000000400007c02 */ /* 0x000fce0008000f00 */
.L_x_151:
[----:B-1----:R1:W2:Y:S02]  /*91e0*/  SYNCS.PHASECHK.TRANS64.TRYWAIT P0, [R0+URZ], R3 ;  /* 0x00000003000075a7 */ /* 0x0022a400080011ff */
[----:B--2---:R-:W-:Y:S05]  /*91f0*/  @!P0 NANOSLEEP.SYNCS 0x989680 ;  /* 0x009896800000895d */ /* 0x004fea0003900000 */
[----:B------:R-:W2:Y:S02]  /*9200*/  @!P0 SYNCS.PHASECHK.TRANS64 P0, [R0+URZ], R3 ;  /* 0x00000003000085a7 */ /* 0x000ea400080010ff */
[----:B--2---:R-:W-:Y:S05]  /*9210*/  @!P0 BRA `(.L_x_151) ;  /* 0xfffffffc00f08947 */ /* 0x004fea000383ffff */
[----:B------:R-:W-:Y:S05]  /*9220*/  BRA `(.L_x_152) ;  /* 0xffffffa4003c7947 */ /* 0x000fea000383ffff */
.L_x_56:
[----:B------:R-:W-:-:S07]  /*9230*/  MOV R0, UR4 ;  /* 0x0000000400007c02 */ /* 0x000fce0008000f00 */
.L_x_153:
[----:B-1----:R1:W2:Y:S02]  /*9240*/  SYNCS.PHASECHK.TRANS64.TRYWAIT P0, [R0+URZ], R3 ;  /* 0x00000003000075a7 */ /* 0x0022a400080011ff */
[----:B--2---:R-:W-:Y:S05]  /*9250*/  @!P0 NANOSLEEP.SYNCS 0x989680 ;  /* 0x009896800000895d */ /* 0x004fea0003900000 */
[----:B------:R-:W2:Y:S02]  /*9260*/  @!P0 SYNCS.PHASECHK.TRANS64 P0, [R0+URZ], R3 ;  /* 0x00000003000085a7 */ /* 0x000ea400080010ff */
[----:B--2---:R-:W-:Y:S05]  /*9270*/  @!P0 BRA `(.L_x_153) ;  /* 0xfffffffc00f08947 */ /* 0x004fea000383ffff */
[----:B------:R-:W-:Y:S05]  /*9280*/  BRA `(.L_x_154) ;  /* 0xffffffa400487947 */ /* 0x000fea000383ffff */
.L_x_59:
[----:B------:R-:W-:-:S07]  /*9290*/  MOV R4, UR48 ;  /* 0x0000003000047c02 */ /* 0x000fce0008000f00 */
.L_x_155:
[----:B--2---:R2:W3:Y:S02]  /*92a0*/  SYNCS.PHASECHK.TRANS64.TRYWAIT P1, [R4+URZ+0x148], R6 ;  /* 0x00014806040075a7 */ /* 0x0044e400080211ff */
[----:B---3--:R-:W-:Y:S05]  /*92b0*/  @!P1 NANOSLEEP.SYNCS 0x989680 ;  /* 0x009896800000995d */ /* 0x008fea0003900000 */
[----:B------:R-:W3:Y:S02]  /*92c0*/  @!P1 SYNCS.PHASECHK.TRANS64 P1, [R4+URZ+0x148], R6 ;  /* 0x00014806040095a7 */ /* 0x000ee400080210ff */
[----:B---3--:R-:W-:Y:S05]  /*92d0*/  @!P1 BRA `(.L_x_155) ;  /* 0xfffffffc00f09947 */ /* 0x008fea000383ffff */
[----:B------:R-:W-:Y:S05]  /*92e0*/  BRA `(.L_x_156) ;  /* 0xffffffa400ac7947 */ /* 0x000fea000383ffff */
.L_x_60:
[----:B--2---:R-:W-:-:S07]  /*92f0*/  MOV R4, UR48 ;  /* 0x0000003000047c02 */ /* 0x004fce0008000f00 */
.L_x_157:
[----:B--2---:R2:W3:Y:S02]  /*9300*/  SYNCS.PHASECHK.TRANS64.TRYWAIT P1, [R4+URZ+0x140], R5 ;  /* 0x00014005040075a7 */ /* 0x0044e400080211ff */
[----:B---3--:R-:W-:Y:S05]  /*9310*/  @!P1 NANOSLEEP.SYNCS 0x989680 ;  /* 0x009896800000995d */ /* 0x008fea0003900000 */
[----:B------:R-:W3:Y:S02]  /*9320*/  @!P1 SYNCS.PHASECHK.TRANS64 P1, [R4+URZ+0x140], R5 ;  /* 0x00014005040095a7 */ /* 0x000ee400080210ff */
[----:B---3--:R-:W-:Y:S05]  /*9330*/  @!P1 BRA `(.L_x_157) ;  /* 0xfffffffc00f09947 */ /* 0x008fea000383ffff */
[----:B------:R-:W-:Y:S05]  /*9340*/  BRA `(.L_x_158) ;  /* 0xffffffa400b47947 */ /* 0x000fea000383ffff */
.L_x_68:
[----:B------:R-:W-:-:S07]  /*9350*/  MOV R0, UR7 ;  /* 0x0000000700007c02 */ /* 0x000fce0008000f00 */
.L_x_159:
[----:B--2---:R2:W3:Y:S02]  /*9360*/  SYNCS.PHASECHK.TRANS64.TRYWAIT P0, [R0+URZ+0x140], R4 ;  /* 0x00014004000075a7 */ /* 0x0044e400080011ff */
[----:B---3--:R-:W-:Y:S05]  /*9370*/  @!P0 NANOSLEEP.SYNCS 0x989680 ;  /* 0x009896800000895d */ /* 0x008fea0003900000 */
[----:B------:R-:W3:Y:S02]  /*9380*/  @!P0 SYNCS.PHASECHK.TRANS64 P0, [R0+URZ+0x140], R4 ;  /* 0x00014004000085a7 */ /* 0x000ee400080010ff */
[----:B---3--:R-:W-:Y:S05]  /*9390*/  @!P0 BRA `(.L_x_159) ;  /* 0xfffffffc00f08947 */ /* 0x008fea000383ffff */
[----:B------:R-:W-:Y:S05]  /*93a0*/  BRA `(.L_x_160) ;  /* 0xffffffac00287947 */ /* 0x000fea000383ffff */
.L_x_69:
[----:B------:R-:W-:-:S07]  /*93b0*/  MOV R4, UR9 ;  /* 0x0000000900047c02 */ /* 0x000fce0008000f00 */
.L_x_161:
[----:B--2---:R2:W3:Y:S02]  /*93c0*/  SYNCS.PHASECHK.TRANS64.TRYWAIT P0, [R4+URZ+0x160], R0 ;  /* 0x00016000040075a7 */ /* 0x0044e400080011ff */
[----:B---3--:R-:W-:Y:S05]  /*93d0*/  @!P0 NANOSLEEP.SYNCS 0x989680 ;  /* 0x009896800000895d */ /* 0x008fea0003900000 */
[----:B------:R-:W3:Y:S02]  /*93e0*/  @!P0 SYNCS.PHASECHK.TRANS64 P0, [R4+URZ+0x160], R0 ;  /* 0x00016000040085a7 */ /* 0x000ee400080010ff */
[----:B---3--:R-:W-:Y:S05]  /*93f0*/  @!P0 BRA `(.L_x_161) ;  /* 0xfffffffc00f08947 */ /* 0x008fea000383ffff */
[----:B------:R-:W-:Y:S05]  /*9400*/  BRA `(.L_x_162) ;  /* 0xffffffac00447947 */ /* 0x000fea000383ffff */
.L_x_72:
[----:B--2---:R-:W-:Y:S07]  /*9410*/  MOV R0, UR8 ;  /* 0x0000000800007c02 */ /* 0x004fee0008000f00 */
.L_x_163:
[----:B--2---:R2:W3:Y:S02]  /*9420*/  SYNCS.PHASECHK.TRANS64.TRYWAIT P0, [R0+URZ], R5 ;  /* 0x00000005000075a7 */ /* 0x0044e400080011ff */
[----:B---3--:R-:W-:Y:S05]  /*9430*/  @!P0 NANOSLEEP.SYNCS 0x989680 ;  /* 0x009896800000895d */ /* 0x008fea0003900000 */
[----:B------:R-:W3:Y:S02]  /*9440*/  @!P0 SYNCS.PHASECHK.TRANS64 P0, [R0+URZ], R5 ;  /* 0x00000005000085a7 */ /* 0x000ee400080010ff */
[----:B---3--:R-:W-:Y:S05]  /*9450*/  @!P0 BRA `(.L_x_163) ;  /* 0xfffffffc00f08947 */ /* 0x008fea000383ffff */
[----:B------:R-:W-:Y:S05]  /*9460*/  BRA `(.L_x_71) ;  /* 0xffffffac00747947 */ /* 0x000fea000383ffff */
.L_x_75:
[----:B------:R-:W-:-:S07]  /*9470*/  MOV R0, UR5 ;  /* 0x0000000500007c02 */ /* 0x000fce0008000f00 */
.L_x_164:
[----:B--2---:R2:W4:Y:S02]  /*9480*/  SYNCS.PHASECHK.TRANS64.TRYWAIT P0, [R0+URZ], R3 ;  /* 0x00000003000075a7 */ /* 0x00452400080011ff */
[----:B----4-:R-:W-:Y:S05]  /*9490*/  @!P0 NANOSLEEP.SYNCS 0x989680 ;  /* 0x009896800000895d */ /* 0x010fea0003900000 */
[----:B------:R-:W4:Y:S02]  /*94a0*/  @!P0 SYNCS.PHASECHK.TRANS64 P0, [R0+URZ], R3 ;  /* 0x00000003000085a7 */ /* 0x000f2400080010ff */
[----:B----4-:R-:W-:Y:S05]  /*94b0*/  @!P0 BRA `(.L_x_164) ;  /* 0xfffffffc00f08947 */ /* 0x010fea000383ffff */
[----:B------:R-:W-:Y:S05]  /*94c0*/  BRA `(.L_x_165) ;  /* 0xffffffb000347947 */ /* 0x000fea000383ffff */
.L_x_76:
[----:B------:R-:W-:-:S07]  /*94d0*/  MOV R0, UR6 ;  /* 0x0000000600007c02 */ /* 0x000fce0008000f00 */
.L_x_166:
[----:B--2---:R2:W4:Y:S02]  /*94e0*/  SYNCS.PHASECHK.TRANS64.TRYWAIT P0, [R0+URZ], R3 ;  /* 0x00000003000075a7 */ /* 0x00452400080011ff */
[----:B----4-:R-:W-:Y:S05]  /*94f0*/  @!P0 NANOSLEEP.SYNCS 0x989680 ;  /* 0x009896800000895d */ /* 0x010fea0003900000 */
[----:B------:R-:W4:Y:S02]  /*9500*/  @!P0 SYNCS.PHASECHK.TRANS64 P0, [R0+URZ], R3 ;  /* 0x00000003000085a7 */ /* 0x000f2400080010ff */
[----:B----4-:R-:W-:Y:S05]  /*9510*/  @!P0 BRA `(.L_x_166) ;  /* 0xfffffffc00f08947 */ /* 0x010fea000383ffff */
[----:B------:R-:W-:Y:S05]  /*9520*/  BRA `(.L_x_167) ;  /* 0xffffffb000407947 */ /* 0x000fea000383ffff */
.L_x_81:
[----:B------:R-:W-:Y:S07]  /*9530*/  MOV R9, UR17 ;  /* 0x0000001100097c02 */ /* 0x000fee0008000f00 */
.L_x_168:
[----:B--2---:R2:W3:Y:S02]  /*9540*/  SYNCS.PHASECHK.TRANS64.TRYWAIT P2, [R9+URZ+0x140], R2 ;  /* 0x00014002090075a7 */ /* 0x0044e400080411ff */
[----:B---3--:R-:W-:Y:S05]  /*9550*/  @!P2 NANOSLEEP.SYNCS 0x989680 ;  /* 0x009896800000a95d */ /* 0x008fea0003900000 */
[----:B------:R-:W3:Y:S02]  /*9560*/  @!P2 SYNCS.PHASECHK.TRANS64 P2, [R9+URZ+0x140], R2 ;  /* 0x000140020900a5a7 */ /* 0x000ee400080410ff */
[----:B---3--:R-:W-:Y:S05]  /*9570*/  @!P2 BRA `(.L_x_168) ;  /* 0xfffffffc00f0a947 */ /* 0x008fea000383ffff */
[----:B------:R-:W-:Y:S05]  /*9580*/  BRA `(.L_x_169) ;  /* 0xffffffb800387947 */ /* 0x000fea000383ffff */
.L_x_84:
[----:B------:R-:W-:Y:S07]  /*9590*/  MOV R0, UR17 ;  /* 0x0000001100007c02 */ /* 0x000fee0008000f00 */
.L_x_170:
[----:B--2---:R2:W3:Y:S02]  /*95a0*/  SYNCS.PHASECHK.TRANS64.TRYWAIT P0, [R0+URZ+0x138], R2 ;  /* 0x00013802000075a7 */ /* 0x0044e400080011ff */
[----:B---3--:R-:W-:Y:S05]  /*95b0*/  @!P0 NANOSLEEP.SYNCS 0x989680 ;  /* 0x009896800000895d */ /* 0x008fea0003900000 */
[----:B------:R-:W3:Y:S02]  /*95c0*/  @!P0 SYNCS.PHASECHK.TRANS64 P0, [R0+URZ+0x138], R2 ;  /* 0x00013802000085a7 */ /* 0x000ee400080010ff */
[----:B---3--:R-:W-:Y:S05]  /*95d0*/  @!P0 BRA `(.L_x_170) ;  /* 0xfffffffc00f08947 */ /* 0x008fea000383ffff */
[----:B------:R-:W-:Y:S05]  /*95e0*/  BRA `(.L_x_83) ;  /* 0xffffffbc00487947 */ /* 0x000fea000383ffff */
.L_x_87:
[----:B------:R-:W-:Y:S07]  /*95f0*/  MOV R0, UR17 ;  /* 0x0000001100007c02 */ /* 0x000fee0008000f00 */
.L_x_171:
[----:B--2---:R2:W3:Y:S02]  /*9600*/  SYNCS.PHASECHK.TRANS64.TRYWAIT P0, [R0+URZ+0x120], R14 ;  /* 0x0001200e000075a7 */ /* 0x0044e400080011ff */
[----:B---3--:R-:W-:Y:S05]  /*9610*/  @!P0 NANOSLEEP.SYNCS 0x989680 ;  /* 0x009896800000895d */ /* 0x008fea0003900000 */
[----:B------:R-:W3:Y:S02]  /*9620*/  @!P0 SYNCS.PHASECHK.TRANS64 P0, [R0+URZ+0x120], R14 ;  /* 0x0001200e000085a7 */ /* 0x000ee400080010ff */
[----:B---3--:R-:W-:Y:S05]  /*9630*/  @!P0 BRA `(.L_x_171) ;  /* 0xfffffffc00f08947 */ /* 0x008fea000383ffff */
[----:B------:R-:W-:Y:S05]  /*9640*/  BRA `(.L_x_172) ;  /* 0xffffffc000107947 */ /* 0x000fea000383ffff */
.L_x_88:
[----:B------:R-:W-:Y:S07]  /*9650*/  MOV R0, UR17 ;  /* 0x0000001100007c02 */ /* 0x000fee0008000f00 */
.L_x_173:
[----:B-1----:R1:W2:Y:S02]  /*9660*/  SYNCS.PHASECHK.TRANS64.TRYWAIT P0, [R0+URZ+0x128], R14 ;  /* 0x0001280e000075a7 */ /* 0x0022a400080011ff */
[----:B--2---:R-:W-:Y:S05]  /*9670*/  @!P0 NANOSLEEP.SYNCS 0x989680 ;  /* 0x009896800000895d */ /* 0x004fea0003900000 */
[----:B------:R-:W2:Y:S02]  /*9680*/  @!P0 SYNCS.PHASECHK.TRANS64 P0, [R0+URZ+0x128], R14 ;  /* 0x0001280e000085a7 */ /* 0x000ea400080010ff */
[----:B--2---:R-:W-:Y:S05]  /*9690*/  @!P0 BRA `(.L_x_173) ;  /* 0xfffffffc00f08947 */ /* 0x004fea000383ffff */
[----:B------:R-:W-:Y:S05]  /*96a0*/  BRA `(.L_x_174) ;  /* 0xffffffc0008c7947 */ /* 0x000fea000383ffff */
.L_x_90:
[----:B------:R-:W-:-:S07]  /*96b0*/  MOV R0, UR17 ;  /* 0x0000001100007c02 */ /* 0x000fce0008000f00 */
.L_x_175:
[----:B-1----:R1:W3:Y:S02]  /*96c0*/  SYNCS.PHASECHK.TRANS64.TRYWAIT P0, [R0+URZ+0x120], R2 ;  /* 0x00012002000075a7 */ /* 0x0022e400080011ff */
[----:B---3--:R-:W-:Y:S05]  /*96d0*/  @!P0 NANOSLEEP.SYNCS 0x989680 ;  /* 0x009896800000895d */ /* 0x008fea0003900000 */
[----:B------:R-:W3:Y:S02]  /*96e0*/  @!P0 SYNCS.PHASECHK.TRANS64 P0, [R0+URZ+0x120], R2 ;  /* 0x00012002000085a7 */ /* 0x000ee400080010ff */
[----:B---3--:R-:W-:Y:S05]  /*96f0*/  @!P0 BRA `(.L_x_175) ;  /* 0xfffffffc00f08947 */ /* 0x008fea000383ffff */
[----:B------:R-:W-:Y:S05]  /*9700*/  BRA `(.L_x_176) ;  /* 0xffffffc000e47947 */ /* 0x000fea000383ffff */
.L_x_92:
[----:B------:R-:W-:Y:S07]  /*9710*/  MOV R0, UR52 ;  /* 0x0000003400007c02 */ /* 0x000fee0008000f00 */
.L_x_177:
[----:B-1----:R1:W2:Y:S02]  /*9720*/  SYNCS.PHASECHK.TRANS64.TRYWAIT P0, [R0+URZ+0x140], R2 ;  /* 0x00014002000075a7 */ /* 0x0022a400080011ff */
[----:B--2---:R-:W-:Y:S05]  /*9730*/  @!P0 NANOSLEEP.SYNCS 0x989680 ;  /* 0x009896800000895d */ /* 0x004fea0003900000 */
[----:B------:R-:W2:Y:S02]  /*9740*/  @!P0 SYNCS.PHASECHK.TRANS64 P0, [R0+URZ+0x140], R2 ;  /* 0x00014002000085a7 */ /* 0x000ea400080010ff */
[----:B--2---:R-:W-:Y:S05]  /*9750*/  @!P0 BRA `(.L_x_177) ;  /* 0xfffffffc00f08947 */ /* 0x004fea000383ffff */
[----:B------:R-:W-:Y:S05]  /*9760*/  BRA `(.L_x_178) ;  /* 0xffffffc400c07947 */ /* 0x000fea000383ffff */
.L_x_103:
[----:B---3--:R3:W1:Y:S02]  /*9770*/  SYNCS.PHASECHK.TRANS64.TRYWAIT P1, [R0+URZ+0x110], R5 ;  /* 0x00011005000075a7 */ /* 0x00866400080211ff */
[----:B-1----:R-:W-:Y:S05]  /*9780*/  @!P1 NANOSLEEP.SYNCS 0x989680 ;  /* 0x009896800000995d */ /* 0x002fea0003900000 */
[----:B------:R-:W1:Y:S02]  /*9790*/  @!P1 SYNCS.PHASECHK.TRANS64 P1, [R0+URZ+0x110], R5 ;  /* 0x00011005000095a7 */ /* 0x000e6400080210ff */
[----:B-1----:R-:W-:Y:S05]  /*97a0*/  @!P1 BRA `(.L_x_103) ;  /* 0xfffffffc00f09947 */ /* 0x002fea000383ffff */
[----:B------:R-:W-:Y:S05]  /*97b0*/  BRA `(.L_x_102) ;  /* 0xffffffd800307947 */ /* 0x000fea000383ffff */
.L_x_105:
[----:B---3--:R3:W4:Y:S02]  /*97c0*/  SYNCS.PHASECHK.TRANS64.TRYWAIT P0, [R116+URZ+0x150], R3 ;  /* 0x00015003740075a7 */ /* 0x00872400080011ff */
[----:B----4-:R-:W-:Y:S05]  /*97d0*/  @!P0 NANOSLEEP.SYNCS 0x989680 ;  /* 0x009896800000895d */ /* 0x010fea0003900000 */
[----:B------:R-:W4:Y:S02]  /*97e0*/  @!P0 SYNCS.PHASECHK.TRANS64 P0, [R116+URZ+0x150], R3 ;  /* 0x00015003740085a7 */ /* 0x000f2400080010ff */
[----:B----4-:R-:W-:Y:S05]  /*97f0*/  @!P0 BRA `(.L_x_105) ;  /* 0xfffffffc00f08947 */ /* 0x010fea000383ffff */
[----:B------:R-:W-:Y:S05]  /*9800*/  BRA `(.L_x_104) ;  /* 0xffffffd800807947 */ /* 0x000fea000383ffff */
.L_x_114:
[----:B---3--:R3:W4:Y:S02]  /*9810*/  SYNCS.PHASECHK.TRANS64.TRYWAIT P0, [R2+URZ+0x110], R0 ;  /* 0x00011000020075a7 */ /* 0x00872400080011ff */
[----:B----4-:R-:W-:Y:S05]  /*9820*/  @!P0 NANOSLEEP.SYNCS 0x989680 ;  /* 0x009896800000895d */ /* 0x010fea0003900000 */
[----:B------:R-:W4:Y:S02]  /*9830*/  @!P0 SYNCS.PHASECHK.TRANS64 P0, [R2+URZ+0x110], R0 ;  /* 0x00011000020085a7 */ /* 0x000f2400080010ff */
[----:B----4-:R-:W-:Y:S05]  /*9840*/  @!P0 BRA `(.L_x_114) ;  /* 0xfffffffc00f08947 */ /* 0x010fea000383ffff */
[----:B------:R-:W-:Y:S05]  /*9850*/  BRA `(.L_x_113) ;  /* 0xffffffe4007c7947 */ /* 0x000fea000383ffff */
        .weak           $__internal_0_$__cuda_sm10x_tcgen05_guardrail_trap_col_being_dealloced_not_returned_by_alloc
        .type           $__internal_0_$__cuda_sm10x_tcgen05_guardrail_trap_col_being_dealloced_not_returned_by_alloc,@function
        .size           $__internal_0_$__cuda_sm10x_tcgen05_guardrail_trap_col_being_dealloced_not_returned_by_alloc,($__internal_1_$__cuda_sm10x_tcgen05_guardrail_trap_phase_invalid_during_alloc - $__internal_0_$__cuda_sm10x_tcgen05_guardrail_trap_col_being_dealloced_not_returned_by_alloc)
$__internal_0_$__cuda_sm10x_tcgen05_guardrail_trap_col_being_dealloced_not_returned_by_alloc:
[----:B------:R-:W-:Y:S05]  /*9860*/  BPT.TRAP 0x1 ;  /* 0x000000040000795c */ /* 0x000fea0000300000 */
[----:B------:R-:W-:-:S04]  /*9870*/  HFMA2 R3, -RZ, RZ, 0, 0 ;  /* 0x00000000ff037431 */ /* 0x000fc800000001ff */
[----:B------:R-:W-:Y:S05]  /*9880*/  RET.REL.NODEC R2 `(_ZN7cutlass13device_kernelINS_4conv6kernel13ConvUniversalINS1_16ConvProblemShapeILNS1_8OperatorE2ELi3EEENS1_10collective14CollectiveConvINS1_47MainloopSm100TmaUmmaWarpSpecializedImplicitGemmILS5_2ELi17ELi3ELi1ELi2EN4cute5tupleIJNSA_1CILi2EEENSC_ILi1EEESE_EEEEENSB_IJNSC_ILi64EEENSB_IJNSC_ILi128EEEEEENSB_IJSH_EEEEEENS_12float_e4m3_tESM_NSA_8TiledMMAINSA_8MMA_AtomIJNSA_10MMA_TraitsINSA_19SM100_MMA_F8F6F4_SSEJSM_SM_fSH_SI_NSA_17integral_constantINSA_4UMMA5MajorELST_1EEESU_NSR_INSS_7ScaleInELSV_0EEESW_EEEEEENSA_6LayoutINSB_IJSE_SE_SE_EEENSB_IJNSC_ILi0EEES11_S11_EEEEENSB_IJNSA_10UnderscoreES14_S14_EEEEENS7_6detail27Sm100ImplicitGemmTileTraitsINSA_13SM90_TMA_LOADENSA_14ComposedLayoutINSA_7SwizzleILi2ELi4ELi3EEENSA_18smem_ptr_flag_bitsILi8EEENSZ_INSB_IJSH_NSC_ILi8EEEEEENSB_IJSE_SH_EEEEEEEvEENS18_INSA_30SM90_TMA_LOAD_IM2COL_MULTICASTENS1A_INS1B_ILi3ELi4ELi3EEES1E_NSZ_INSB_IJSI_S1F_EEENSB_IJSE_SI_EEEEEEEvEEEENS_8epilogue10collective18CollectiveEpilogueINS1T_23Sm100TmaWarpSpecializedILi2ELi2ELi32ELb0ELb0EEEJSL_NSB_IJNSZ_ISH_SE_EES1Y_EEESM_NSB_IJlNSB_IJSE_lllEEES11_EEESM_S21_NS1T_6fusion15FusionCallbacksIS1X_NS22_17LinearCombinationISM_fSM_fLNS_15FloatRoundStyleE2EEESL_S1Z_JEEENSA_5SM1004TMEM4LOAD26SM100_TMEM_LOAD_16dp32b32xES19_NS1A_IS1C_S1E_NSZ_INSB_IJS1F_SH_EEENSB_IJSH_SE_EEEEEEENSA_39AutoVectorizingCopyWithAssumedAlignmentILi128EEENSA_14SM90_TMA_STOREES2F_S2H_S2H_EEEvvEEEEvNT_6ParamsE) ;  /* 0xffffff6402dc7950 */ /* 0x000fea0003c3ffff */
        .weak           $__internal_1_$__cuda_sm10x_tcgen05_guardrail_trap_phase_invalid_during_alloc
        .type           $__internal_1_$__cuda_sm10x_tcgen05_guardrail_trap_phase_invalid_during_alloc,@function
        .size           $__internal_1_$__cuda_sm10x_tcgen05_guardrail_trap_phase_invalid_during_alloc,($__internal_2_$__cuda_sm10x_tcgen05_guardrail_trap_unallocated_columns_being_dealloced - $__internal_1_$__cuda_sm10x_tcgen05_guardrail_trap_phase_invalid_during_alloc)
$__internal_1_$__cuda_sm10x_tcgen05_guardrail_trap_phase_invalid_during_alloc:
[----:B------:R-:W-:Y:S05]  /*9890*/  BPT.TRAP 0x1 ;  /* 0x000000040000795c */ /* 0x000fea0000300000 */
[----:B------:R-:W-:-:S04]  /*98a0*/  MOV R3, 0x0 ;  /* 0x0000000000037802 */ /* 0x000fc80000000f00 */
[----:B------:R-:W-:Y:S05]  /*98b0*/  RET.REL.NODEC R2 `(_ZN7cutlass13device_kernelINS_4conv6kernel13ConvUniversalINS1_16ConvProblemShapeILNS1_8OperatorE2ELi3EEENS1_10collective14CollectiveConvINS1_47MainloopSm100TmaUmmaWarpSpecializedImplicitGemmILS5_2ELi17ELi3ELi1ELi2EN4cute5tupleIJNSA_1CILi2EEENSC_ILi1EEESE_EEEEENSB_IJNSC_ILi64EEENSB_IJNSC_ILi128EEEEEENSB_IJSH_EEEEEENS_12float_e4m3_tESM_NSA_8TiledMMAINSA_8MMA_AtomIJNSA_10MMA_TraitsINSA_19SM100_MMA_F8F6F4_SSEJSM_SM_fSH_SI_NSA_17integral_constantINSA_4UMMA5MajorELST_1EEESU_NSR_INSS_7ScaleInELSV_0EEESW_EEEEEENSA_6LayoutINSB_IJSE_SE_SE_EEENSB_IJNSC_ILi0EEES11_S11_EEEEENSB_IJNSA_10UnderscoreES14_S14_EEEEENS7_6detail27Sm100ImplicitGemmTileTraitsINSA_13SM90_TMA_LOADENSA_14ComposedLayoutINSA_7SwizzleILi2ELi4ELi3EEENSA_18smem_ptr_flag_bitsILi8EEENSZ_INSB_IJSH_NSC_ILi8EEEEEENSB_IJSE_SH_EEEEEEEvEENS18_INSA_30SM90_TMA_LOAD_IM2COL_MULTICASTENS1A_INS1B_ILi3ELi4ELi3EEES1E_NSZ_INSB_IJSI_S1F_EEENSB_IJSE_SI_EEEEEEEvEEEENS_8epilogue10collective18CollectiveEpilogueINS1T_23Sm100TmaWarpSpecializedILi2ELi2ELi32ELb0ELb0EEEJSL_NSB_IJNSZ_ISH_SE_EES1Y_EEESM_NSB_IJlNSB_IJSE_lllEEES11_EEESM_S21_NS1T_6fusion15FusionCallbacksIS1X_NS22_17LinearCombinationISM_fSM_fLNS_15FloatRoundStyleE2EEESL_S1Z_JEEENSA_5SM1004TMEM4LOAD26SM100_TMEM_LOAD_16dp32b32xES19_NS1A_IS1C_S1E_NSZ_INSB_IJS1F_SH_EEENSB_IJSH_SE_EEEEEEENSA_39AutoVectorizingCopyWithAssumedAlignmentILi128EEENSA_14SM90_TMA_STOREES2F_S2H_S2H_EEEvvEEEEvNT_6ParamsE) ;  /* 0xffffff6402d07950 */ /* 0x000fea0003c3ffff */
        .weak           $__internal_2_$__cuda_sm10x_tcgen05_guardrail_trap_unallocated_columns_being_dealloced
        .type           $__internal_2_$__cuda_sm10x_tcgen05_guardrail_trap_unallocated_columns_being_dealloced,@function
        .size           $__internal_2_$__cuda_sm10x_tcgen05_guardrail_trap_unallocated_columns_being_dealloced,(.L_x_180 - $__internal_2_$__cuda_sm10x_tcgen05_guardrail_trap_unallocated_columns_being_dealloced)
$__internal_2_$__cuda_sm10x_tcgen05_guardrail_trap_unallocated_columns_being_dealloced:
[----:B------:R-:W-:Y:S05]  /*98c0*/  BPT.TRAP 0x1 ;  /* 0x000000040000795c */ /* 0x000fea0000300000 */
[----:B------:R-:W-:-:S04]  /*98d0*/  HFMA2 R3, -RZ, RZ, 0, 0 ;  /* 0x00000000ff037431 */ /* 0x000fc800000001ff */
[----:B------:R-:W-:Y:S05]  /*98e0*/  RET.REL.NODEC R2 `(_ZN7cutlass13device_kernelINS_4conv6kernel13ConvUniversalINS1_16ConvProblemShapeILNS1_8OperatorE2ELi3EEENS1_10collective14CollectiveConvINS1_47MainloopSm100TmaUmmaWarpSpecializedImplicitGemmILS5_2ELi17ELi3ELi1ELi2EN4cute5tupleIJNSA_1CILi2EEENSC_ILi1EEESE_EEEEENSB_IJNSC_ILi64EEENSB_IJNSC_ILi128EEEEEENSB_IJSH_EEEEEENS_12float_e4m3_tESM_NSA_8TiledMMAINSA_8MMA_AtomIJNSA_10MMA_TraitsINSA_19SM100_MMA_F8F6F4_SSEJSM_SM_fSH_SI_NSA_17integral_constantINSA_4UMMA5MajorELST_1EEESU_NSR_INSS_7ScaleInELSV_0EEESW_EEEEEENSA_6LayoutINSB_IJSE_SE_SE_EEENSB_IJNSC_ILi0EEES11_S11_EEEEENSB_IJNSA_10UnderscoreES14_S14_EEEEENS7_6detail27Sm100ImplicitGemmTileTraitsINSA_13SM90_TMA_LOADENSA_14ComposedLayoutINSA_7SwizzleILi2ELi4ELi3EEENSA_18smem_ptr_flag_bitsILi8EEENSZ_INSB_IJSH_NSC_ILi8EEEEEENSB_IJSE_SH_EEEEEEEvEENS18_INSA_30SM90_TMA_LOAD_IM2COL_MULTICASTENS1A_INS1B_ILi3ELi4ELi3EEES1E_NSZ_INSB_IJSI_S1F_EEENSB_IJSE_SI_EEEEEEEvEEEENS_8epilogue10collective18CollectiveEpilogueINS1T_23Sm100TmaWarpSpecializedILi2ELi2ELi32ELb0ELb0EEEJSL_NSB_IJNSZ_ISH_SE_EES1Y_EEESM_NSB_IJlNSB_IJSE_lllEEES11_EEESM_S21_NS1T_6fusion15FusionCallbacksIS1X_NS22_17LinearCombinationISM_fSM_fLNS_15FloatRoundStyleE2EEESL_S1Z_JEEENSA_5SM1004TMEM4LOAD26SM100_TMEM_LOAD_16dp32b32xES19_NS1A_IS1C_S1E_NSZ_INSB_IJS1F_SH_EEENSB_IJSH_SE_EEEEEEENSA_39AutoVectorizingCopyWithAssumedAlignmentILi128EEENSA_14SM90_TMA_STOREES2F_S2H_S2H_EEEvvEEEEvNT_6ParamsE) ;  /* 0xffffff6402c47950 */ /* 0x000fea0003c3ffff */
.L_x_179:
[----:B------:R-:W-:-:S00]  /*98f0*/  BRA `(.L_x_179) ;  /* 0xfffffffc00fc7947 */ /* 0x000fc0000383ffff */
[----:B------:R-:W-:-:S00]  /*9900*/  NOP ;  /* 0x0000000000007918 */ /* 0x000fc00000000000 */
[----:B------:R-:W-:-:S00]  /*9910*/  NOP ;  /* 0x0000000000007918 */ /* 0x000fc00000000000 */
[----:B------:R-:W-:-:S00]  /*9920*/  NOP ;  /* 0x0000000000007918 */ /* 0x000fc00000000000 */
[----:B------:R-:W-:-:S00]  /*9930*/  NOP ;  /* 0x0000000000007918 */ /* 0x000fc00000000000 */
[----:B------:R-:W-:-:S00]  /*9940*/  NOP ;  /* 0x0000000000007918 */ /* 0x000fc00000000000 */
[----:B------:R-:W-:-:S00]  /*9950*/  NOP ;  /* 0x0000000000007918 */ /* 0x000fc00000000000 */
[----:B------:R-:W-:-:S00]  /*9960*/  NOP ;  /* 0x0000000000007918 */ /* 0x000fc00000000000 */
[----:B------:R-:W-:-:S00]  /*9970*/  NOP ;  /* 0x0000000000007918 */ /* 0x000fc00000000000 */
.L_x_180:


//--------------------- .nv.global.init           --------------------------
	.section	.nv.global.init,"aw",@progbits
.nv.global.init:
	.type		$str$29,@object
	.size		$str$29,($str$30 - $str$29)
$str$29:
        /*0000*/ 	.byte	0x28, 0x61, 0x64, 0x64, 0x72, 0x65, 0x73, 0x73, 0x20, 0x26, 0x20, 0x6d, 0x61, 0x73, 0x6b, 0x29
        /*0010*/ 	.byte	0x20, 0x3d, 0x3d, 0x20, 0x30, 0x00
	.type		$str$30,@object
	.size		$str$30,($str$28 - $str$30)
$str$30:
        /*0016*/ 	.byte	0x2f, 0x74, 0x6d, 0x70, 0x2f, 0x63, 0x75, 0x74, 0x6c, 0x61, 0x73, 0x73, 0x5f, 0x73, 0x77, 0x65
        /*0026*/ 	.byte	0x65, 0x70, 0x5f, 0x73, 0x72, 0x63, 0x2f, 0x69, 0x6e, 0x63, 0x6c, 0x75, 0x64, 0x65, 0x2f, 0x63
        /*0036*/ 	.byte	0x75, 0x74, 0x65, 0x2f, 0x70, 0x6f, 0x69, 0x6e, 0x74, 0x65, 0x72, 0x5f, 0x66, 0x6c, 0x61, 0x67
        /*0046*/ 	.byte	0x67, 0x65, 0x64, 0x2e, 0x68, 0x70, 0x70, 0x00
	.type		$str$28,@object
	.size		$str$28,($str$27 - $str$28)
$str$28:
        /*004e*/ 	.byte	0x2f, 0x74, 0x6d, 0x70, 0x2f, 0x63, 0x75, 0x74, 0x6c, 0x61, 0x73, 0x73, 0x5f, 0x73, 0x77, 0x65
        /*005e*/ 	.byte	0x65, 0x70, 0x5f, 0x73, 0x72, 0x63, 0x2f, 0x69, 0x6e, 0x63, 0x6c, 0x75, 0x64, 0x65, 0x2f, 0x63
        /*006e*/ 	.byte	0x75, 0x74, 0x65, 0x2f, 0x61, 0x74, 0x6f, 0x6d, 0x2f, 0x63, 0x6f, 0x70, 0x79, 0x5f, 0x74, 0x72
        /*007e*/ 	.byte	0x61, 0x69, 0x74, 0x73, 0x5f, 0x73, 0x6d, 0x31, 0x30, 0x30, 0x2e, 0x68, 0x70, 0x70, 0x00
	.type		$str$27,@object
	.size		$str$27,(__unnamed_1 - $str$27)
$str$27:
        /*008d*/ 	.byte	0x28, 0x28, 0x75, 0x69, 0x6e, 0x74, 0x33, 0x32, 0x5f, 0x74, 0x28, 0x74, 0x68, 0x72, 0x65, 0x61
        /*009d*/ 	.byte	0x64, 0x49, 0x64, 0x78, 0x2e, 0x78, 0x29, 0x20, 0x2f, 0x20, 0x33, 0x32, 0x29, 0x20, 0x25, 0x20
        /*00ad*/ 	.byte	0x34, 0x29, 0x20, 0x3d, 0x3d, 0x20, 0x28, 0x28, 0x28, 0x74, 0x6d, 0x65, 0x6d, 0x5f, 0x61, 0x64
        /*00bd*/ 	.byte	0x64, 0x72, 0x20, 0x3e, 0x3e, 0x20, 0x31, 0x36, 0x29, 0x20, 0x2f, 0x20, 0x33, 0x32, 0x29, 0x20
        /*00cd*/ 	.byte	0x25, 0x20, 0x34, 0x29, 0x00
	.type		__unnamed_1,@object
	.size		__unnamed_1,(__unnamed_2 - __unnamed_1)
__unnamed_1:
        /*00d2*/ 	.byte	0x61, 0x75, 0x74, 0x6f, 0x20, 0x63, 0x75, 0x74, 0x65, 0x3a, 0x3a, 0x61, 0x73, 0x5f, 0x70, 0x6f
        /* <DEDUP_REMOVED lines=24> */
        /*0262*/ 	.byte	0x3c, 0x34, 0x30, 0x39, 0x36, 0x3e, 0x3e, 0x3e, 0x3e, 0x5d, 0x00
	.type		__unnamed_2,@object
	.size		__unnamed_2,(.L_2 - __unnamed_2)
__unnamed_2:
        /* <DEDUP_REMOVED lines=40> */
        /*04ed*/ 	.byte	0x74, 0x65, 0x3a, 0x3a, 0x43, 0x3c, 0x30, 0x3e, 0x3e, 0x3e, 0x3e, 0x5d, 0x00
.L_2:


//--------------------- .nv.shared._ZN7cutlass13device_kernelINS_4conv6kernel13ConvUniversalINS1_16ConvProblemShapeILNS1_8OperatorE2ELi3EEENS1_10collective14CollectiveConvINS1_47MainloopSm100TmaUmmaWarpSpecializedImplicitGemmILS5_2ELi17ELi3ELi1ELi2EN4cute5tupleIJNSA_1CILi2EEENSC_ILi1EEESE_EEEEENSB_IJNSC_ILi64EEENSB_IJNSC_ILi128EEEEEENSB_IJSH_EEEEEENS_12float_e4m3_tESM_NSA_8TiledMMAINSA_8MMA_AtomIJNSA_10MMA_TraitsINSA_19SM100_MMA_F8F6F4_SSEJSM_SM_fSH_SI_NSA_17integral_constantINSA_4UMMA5MajorELST_1EEESU_NSR_INSS_7ScaleInELSV_0EEESW_EEEEEENSA_6LayoutINSB_IJSE_SE_SE_EEENSB_IJNSC_ILi0EEES11_S11_EEEEENSB_IJNSA_10UnderscoreES14_S14_EEEEENS7_6detail27Sm100ImplicitGemmTileTraitsINSA_13SM90_TMA_LOADENSA_14ComposedLayoutINSA_7SwizzleILi2ELi4ELi3EEENSA_18smem_ptr_flag_bitsILi8EEENSZ_INSB_IJSH_NSC_ILi8EEEEEENSB_IJSE_SH_EEEEEEEvEENS18_INSA_30SM90_TMA_LOAD_IM2COL_MULTICASTENS1A_INS1B_ILi3ELi4ELi3EEES1E_NSZ_INSB_IJSI_S1F_EEENSB_IJSE_SI_EEEEEEEvEEEENS_8epilogue10collective18CollectiveEpilogueINS1T_23Sm100TmaWarpSpecializedILi2ELi2ELi32ELb0ELb0EEEJSL_NSB_IJNSZ_ISH_SE_EES1Y_EEESM_NSB_IJlNSB_IJSE_lllEEES11_EEESM_S21_NS1T_6fusion15FusionCallbacksIS1X_NS22_17LinearCombinationISM_fSM_fLNS_15FloatRoundStyleE2EEESL_S1Z_JEEENSA_5SM1004TMEM4LOAD26SM100_TMEM_LOAD_16dp32b32xES19_NS1A_IS1C_S1E_NSZ_INSB_IJS1F_SH_EEENSB_IJSH_SE_EEEEEEENSA_39AutoVectorizingCopyWithAssumedAlignmentILi128EEENSA_14SM90_TMA_STOREES2F_S2H_S2H_EEEvvEEEEvNT_6ParamsE --------------------------
	.section	.nv.shared._ZN7cutlass13device_kernelINS_4conv6kernel13ConvUniversalINS1_16ConvProblemShapeILNS1_8OperatorE2ELi3EEENS1_10collective14CollectiveConvINS1_47MainloopSm100TmaUmmaWarpSpecializedImplicitGemmILS5_2ELi17ELi3ELi1ELi2EN4cute5tupleIJNSA_1CILi2EEENSC_ILi1EEESE_EEEEENSB_IJNSC_ILi64EEENSB_IJNSC_ILi128EEEEEENSB_IJSH_EEEEEENS_12float_e4m3_tESM_NSA_8TiledMMAINSA_8MMA_AtomIJNSA_10MMA_TraitsINSA_19SM100_MMA_F8F6F4_SSEJSM_SM_fSH_SI_NSA_17integral_constantINSA_4UMMA5MajorELST_1EEESU_NSR_INSS_7ScaleInELSV_0EEESW_EEEEEENSA_6LayoutINSB_IJSE_SE_SE_EEENSB_IJNSC_ILi0EEES11_S11_EEEEENSB_IJNSA_10UnderscoreES14_S14_EEEEENS7_6detail27Sm100ImplicitGemmTileTraitsINSA_13SM90_TMA_LOADENSA_14ComposedLayoutINSA_7SwizzleILi2ELi4ELi3EEENSA_18smem_ptr_flag_bitsILi8EEENSZ_INSB_IJSH_NSC_ILi8EEEEEENSB_IJSE_SH_EEEEEEEvEENS18_INSA_30SM90_TMA_LOAD_IM2COL_MULTICASTENS1A_INS1B_ILi3ELi4ELi3EEES1E_NSZ_INSB_IJSI_S1F_EEENSB_IJSE_SI_EEEEEEEvEEEENS_8epilogue10collective18CollectiveEpilogueINS1T_23Sm100TmaWarpSpecializedILi2ELi2ELi32ELb0ELb0EEEJSL_NSB_IJNSZ_ISH_SE_EES1Y_EEESM_NSB_IJlNSB_IJSE_lllEEES11_EEESM_S21_NS1T_6fusion15FusionCallbacksIS1X_NS22_17LinearCombinationISM_fSM_fLNS_15FloatRoundStyleE2EEESL_S1Z_JEEENSA_5SM1004TMEM4LOAD26SM100_TMEM_LOAD_16dp32b32xES19_NS1A_IS1C_S1E_NSZ_INSB_IJS1F_SH_EEENSB_IJSH_SE_EEEEEEENSA_39AutoVectorizingCopyWithAssumedAlignmentILi128EEENSA_14SM90_TMA_STOREES2F_S2H_S2H_EEEvvEEEEvNT_6ParamsE,"aw",@nobits
	.sectionflags	@""
	.align	16
	.zero		1024


//--------------------- .nv.shared.reserved.0     --------------------------
	.section	.nv.shared.reserved.0,"aw",@nobits
	.weak		__nv_reservedSMEM_offset_0_alias
	.size		__nv_reservedSMEM_offset_0_alias, 0, 64
	.other		__nv_reservedSMEM_offset_0_alias,@"STO_CUDA_RESERVED_SHARED STV_DEFAULT"
__nv_reservedSMEM_offset_0_alias:
	.zero		0
.nv.shared.reserved.0:
	.zero		64
	.weak		__nv_reservedSMEM_tcgen05_partition
	.type		__nv_reservedSMEM_tcgen05_partition,@object
	.size		__nv_reservedSMEM_tcgen05_partition,(.L_0 - __nv_reservedSMEM_tcgen05_partition)
__nv_reservedSMEM_tcgen05_partition:
	.zero		32
.L_0:


//--------------------- .nv.global                --------------------------
	.section	.nv.global,"aw",@nobits
.nv.global:
	.type		_ZN39_INTERNAL_93e76883_4_k_cu_4718b049_44594cute1_E,@object
	.size		_ZN39_INTERNAL_93e76883_4_k_cu_4718b049_44594cute1_E,(_ZN39_INTERNAL_93e76883_4_k_cu_4718b049_44594cuda3std3__45__cpo6cbeginE - _ZN39_INTERNAL_93e76883_4_k_cu_4718b049_44594cute1_E)
_ZN39_INTERNAL_93e76883_4_k_cu_4718b049_44594cute1_E:
	.zero		1
	.type		_ZN39_INTERNAL_93e76883_4_k_cu_4718b049_44594cuda3std3__45__cpo6cbeginE,@object
	.size		_ZN39_INTERNAL_93e76883_4_k_cu_4718b049_44594cuda3std3__45__cpo6cbeginE,(_ZN39_INTERNAL_93e76883_4_k_cu_4718b049_44594cuda3std3__48in_placeE - _ZN39_INTERNAL_93e76883_4_k_cu_4718b049_44594cuda3std3__45__cpo6cbeginE)
_ZN39_INTERNAL_93e76883_4_k_cu_4718b049_44594cuda3std3__45__cpo6cbeginE:
	.zero		1
	.type		_ZN39_INTERNAL_93e76883_4_k_cu_4718b049_44594cuda3std3__48in_placeE,@object
	.size		_ZN39_INTERNAL_93e76883_4_k_cu_4718b049_44594cuda3std3__48in_placeE,(_ZN39_INTERNAL_93e76883_4_k_cu_4718b049_44594cuda3std6ranges3__45__cpo9iter_moveE - _ZN39_INTERNAL_93e76883_4_k_cu_4718b049_44594cuda3std3__48in_placeE)
_ZN39_INTERNAL_93e76883_4_k_cu_4718b049_44594cuda3std3__48in_placeE:
	.zero		1
	.type		_ZN39_INTERNAL_93e76883_4_k_cu_4718b049_44594cuda3std6ranges3__45__cpo9iter_moveE,@object
	.size		_ZN39_INTERNAL_93e76883_4_k_cu_4718b049_44594cuda3std6ranges3__45__cpo9iter_moveE,(_ZN39_INTERNAL_93e76883_4_k_cu_4718b049_44594cuda3std3__45__cpo5beginE - _ZN39_INTERNAL_93e76883_4_k_cu_4718b049_44594cuda3std6ranges3__45__cpo9iter_moveE)
_ZN39_INTERNAL_93e76883_4_k_cu_4718b049_44594cuda3std6ranges3__45__cpo9iter_moveE:
	.zero		1
	.type		_ZN39_INTERNAL_93e76883_4_k_cu_4718b049_44594cuda3std3__45__cpo5beginE,@object
	.size		_ZN39_INTERNAL_93e76883_4_k_cu_4718b049_44594cuda3std3__45__cpo5beginE,(_ZN39_INTERNAL_93e76883_4_k_cu_4718b049_44594cuda3std3__441_GLOBAL__N__93e76883_4_k_cu_4718b049_44596ignoreE - _ZN39_INTERNAL_93e76883_4_k_cu_4718b049_44594cuda3std3__45__cpo5beginE)
_ZN39_INTERNAL_93e76883_4_k_cu_4718b049_44594cuda3std3__45__cpo5beginE:
	.zero		1
	.type		_ZN39_INTERNAL_93e76883_4_k_cu_4718b049_44594cuda3std3__441_GLOBAL__N__93e76883_4_k_cu_4718b049_44596ignoreE,@object
	.size		_ZN39_INTERNAL_93e76883_4_k_cu_4718b049_44594cuda3std3__441_GLOBAL__N__93e76883_4_k_cu_4718b049_44596ignoreE,(_ZN39_INTERNAL_93e76883_4_k_cu_4718b049_44594cute7productE - _ZN39_INTERNAL_93e76883_4_k_cu_4718b049_44594cuda3std3__441_GLOBAL__N__93e76883_4_k_cu_4718b049_44596ignoreE)
_ZN39_INTERNAL_93e76883_4_k_cu_4718b049_44594cuda3std3__441_GLOBAL__N__93e76883_4_k_cu_4718b049_44596ignoreE:
	.zero		1
	.type		_ZN39_INTERNAL_93e76883_4_k_cu_4718b049_44594cute7productE,@object
	.size		_ZN39_INTERNAL_93e76883_4_k_cu_4718b049_44594cute7productE,(_ZN39_INTERNAL_93e76883_4_k_cu_4718b049_44594cuda3std3__45__cpo3endE - _ZN39_INTERNAL_93e76883_4_k_cu_4718b049_44594cute7productE)
_ZN39_INTERNAL_93e76883_4_k_cu_4718b049_44594cute7productE:
	.zero		1
	.type		_ZN39_INTERNAL_93e76883_4_k_cu_4718b049_44594cuda3std3__45__cpo3endE,@object
	.size		_ZN39_INTERNAL_93e76883_4_k_cu_4718b049_44594cuda3std3__45__cpo3endE,(_ZN39_INTERNAL_93e76883_4_k_cu_4718b049_44594cuda3std3__419piecewise_constructE - _ZN39_INTERNAL_93e76883_4_k_cu_4718b049_44594cuda3std3__45__cpo3endE)
_ZN39_INTERNAL_93e76883_4_k_cu_4718b049_44594cuda3std3__45__cpo3endE:
	.zero		1
	.type		_ZN39_INTERNAL_93e76883_4_k_cu_4718b049_44594cuda3std3__419piecewise_constructE,@object
	.size		_ZN39_INTERNAL_93e76883_4_k_cu_4718b049_44594cuda3std3__419piecewise_constructE,(_ZN39_INTERNAL_93e76883_4_k_cu_4718b049_44594cuda3std3__45__cpo4cendE - _ZN39_INTERNAL_93e76883_4_k_cu_4718b049_44594cuda3std3__419piecewise_constructE)
_ZN39_INTERNAL_93e76883_4_k_cu_4718b049_44594cuda3std3__419piecewise_constructE:
	.zero		1
	.type		_ZN39_INTERNAL_93e76883_4_k_cu_4718b049_44594cuda3std3__45__cpo4cendE,@object
	.size		_ZN39_INTERNAL_93e76883_4_k_cu_4718b049_44594cuda3std3__45__cpo4cendE,(_ZN39_INTERNAL_93e76883_4_k_cu_4718b049_44594cuda3std6ranges3__45__cpo4swapE - _ZN39_INTERNAL_93e76883_4_k_cu_4718b049_44594cuda3std3__45__cpo4cendE)
_ZN39_INTERNAL_93e76883_4_k_cu_4718b049_44594cuda3std3__45__cpo4cendE:
	.zero		1
	.type		_ZN39_INTERNAL_93e76883_4_k_cu_4718b049_44594cuda3std6ranges3__45__cpo4swapE,@object
	.size		_ZN39_INTERNAL_93e76883_4_k_cu_4718b049_44594cuda3std6ranges3__45__cpo4swapE,(.L_10 - _ZN39_INTERNAL_93e76883_4_k_cu_4718b049_44594cuda3std6ranges3__45__cpo4swapE)
_ZN39_INTERNAL_93e76883_4_k_cu_4718b049_44594cuda3std6ranges3__45__cpo4swapE:
	.zero		1
.L_10:


//--------------------- .nv.constant0._ZN7cutlass13device_kernelINS_4conv6kernel13ConvUniversalINS1_16ConvProblemShapeILNS1_8OperatorE2ELi3EEENS1_10collective14CollectiveConvINS1_47MainloopSm100TmaUmmaWarpSpecializedImplicitGemmILS5_2ELi17ELi3ELi1ELi2EN4cute5tupleIJNSA_1CILi2EEENSC_ILi1EEESE_EEEEENSB_IJNSC_ILi64EEENSB_IJNSC_ILi128EEEEEENSB_IJSH_EEEEEENS_12float_e4m3_tESM_NSA_8TiledMMAINSA_8MMA_AtomIJNSA_10MMA_TraitsINSA_19SM100_MMA_F8F6F4_SSEJSM_SM_fSH_SI_NSA_17integral_constantINSA_4UMMA5MajorELST_1EEESU_NSR_INSS_7ScaleInELSV_0EEESW_EEEEEENSA_6LayoutINSB_IJSE_SE_SE_EEENSB_IJNSC_ILi0EEES11_S11_EEEEENSB_IJNSA_10UnderscoreES14_S14_EEEEENS7_6detail27Sm100ImplicitGemmTileTraitsINSA_13SM90_TMA_LOADENSA_14ComposedLayoutINSA_7SwizzleILi2ELi4ELi3EEENSA_18smem_ptr_flag_bitsILi8EEENSZ_INSB_IJSH_NSC_ILi8EEEEEENSB_IJSE_SH_EEEEEEEvEENS18_INSA_30SM90_TMA_LOAD_IM2COL_MULTICASTENS1A_INS1B_ILi3ELi4ELi3EEES1E_NSZ_INSB_IJSI_S1F_EEENSB_IJSE_SI_EEEEEEEvEEEENS_8epilogue10collective18CollectiveEpilogueINS1T_23Sm100TmaWarpSpecializedILi2ELi2ELi32ELb0ELb0EEEJSL_NSB_IJNSZ_ISH_SE_EES1Y_EEESM_NSB_IJlNSB_IJSE_lllEEES11_EEESM_S21_NS1T_6fusion15FusionCallbacksIS1X_NS22_17LinearCombinationISM_fSM_fLNS_15FloatRoundStyleE2EEESL_S1Z_JEEENSA_5SM1004TMEM4LOAD26SM100_TMEM_LOAD_16dp32b32xES19_NS1A_IS1C_S1E_NSZ_INSB_IJS1F_SH_EEENSB_IJSH_SE_EEEEEEENSA_39AutoVectorizingCopyWithAssumedAlignmentILi128EEENSA_14SM90_TMA_STOREES2F_S2H_S2H_EEEvvEEEEvNT_6ParamsE --------------------------
	.section	.nv.constant0._ZN7cutlass13device_kernelINS_4conv6kernel13ConvUniversalINS1_16ConvProblemShapeILNS1_8OperatorE2ELi3EEENS1_10collective14CollectiveConvINS1_47MainloopSm100TmaUmmaWarpSpecializedImplicitGemmILS5_2ELi17ELi3ELi1ELi2EN4cute5tupleIJNSA_1CILi2EEENSC_ILi1EEESE_EEEEENSB_IJNSC_ILi64EEENSB_IJNSC_ILi128EEEEEENSB_IJSH_EEEEEENS_12float_e4m3_tESM_NSA_8TiledMMAINSA_8MMA_AtomIJNSA_10MMA_TraitsINSA_19SM100_MMA_F8F6F4_SSEJSM_SM_fSH_SI_NSA_17integral_constantINSA_4UMMA5MajorELST_1EEESU_NSR_INSS_7ScaleInELSV_0EEESW_EEEEEENSA_6LayoutINSB_IJSE_SE_SE_EEENSB_IJNSC_ILi0EEES11_S11_EEEEENSB_IJNSA_10UnderscoreES14_S14_EEEEENS7_6detail27Sm100ImplicitGemmTileTraitsINSA_13SM90_TMA_LOADENSA_14ComposedLayoutINSA_7SwizzleILi2ELi4ELi3EEENSA_18smem_ptr_flag_bitsILi8EEENSZ_INSB_IJSH_NSC_ILi8EEEEEENSB_IJSE_SH_EEEEEEEvEENS18_INSA_30SM90_TMA_LOAD_IM2COL_MULTICASTENS1A_INS1B_ILi3ELi4ELi3EEES1E_NSZ_INSB_IJSI_S1F_EEENSB_IJSE_SI_EEEEEEEvEEEENS_8epilogue10collective18CollectiveEpilogueINS1T_23Sm100TmaWarpSpecializedILi2ELi2ELi32ELb0ELb0EEEJSL_NSB_IJNSZ_ISH_SE_EES1Y_EEESM_NSB_IJlNSB_IJSE_lllEEES11_EEESM_S21_NS1T_6fusion15FusionCallbacksIS1X_NS22_17LinearCombinationISM_fSM_fLNS_15FloatRoundStyleE2EEESL_S1Z_JEEENSA_5SM1004TMEM4LOAD26SM100_TMEM_LOAD_16dp32b32xES19_NS1A_IS1C_S1E_NSZ_INSB_IJS1F_SH_EEENSB_IJSH_SE_EEEEEEENSA_39AutoVectorizingCopyWithAssumedAlignmentILi128EEENSA_14SM90_TMA_STOREES2F_S2H_S2H_EEEvvEEEEvNT_6ParamsE,"a",@progbits
	.sectionflags	@""
	.align	4
.nv.constant0._ZN7cutlass13device_kernelINS_4conv6kernel13ConvUniversalINS1_16ConvProblemShapeILNS1_8OperatorE2ELi3EEENS1_10collective14CollectiveConvINS1_47MainloopSm100TmaUmmaWarpSpecializedImplicitGemmILS5_2ELi17ELi3ELi1ELi2EN4cute5tupleIJNSA_1CILi2EEENSC_ILi1EEESE_EEEEENSB_IJNSC_ILi64EEENSB_IJNSC_ILi128EEEEEENSB_IJSH_EEEEEENS_12float_e4m3_tESM_NSA_8TiledMMAINSA_8MMA_AtomIJNSA_10MMA_TraitsINSA_19SM100_MMA_F8F6F4_SSEJSM_SM_fSH_SI_NSA_17integral_constantINSA_4UMMA5MajorELST_1EEESU_NSR_INSS_7ScaleInELSV_0EEESW_EEEEEENSA_6LayoutINSB_IJSE_SE_SE_EEENSB_IJNSC_ILi0EEES11_S11_EEEEENSB_IJNSA_10UnderscoreES14_S14_EEEEENS7_6detail27Sm100ImplicitGemmTileTraitsINSA_13SM90_TMA_LOADENSA_14ComposedLayoutINSA_7SwizzleILi2ELi4ELi3EEENSA_18smem_ptr_flag_bitsILi8EEENSZ_INSB_IJSH_NSC_ILi8EEEEEENSB_IJSE_SH_EEEEEEEvEENS18_INSA_30SM90_TMA_LOAD_IM2COL_MULTICASTENS1A_INS1B_ILi3ELi4ELi3EEES1E_NSZ_INSB_IJSI_S1F_EEENSB_IJSE_SI_EEEEEEEvEEEENS_8epilogue10collective18CollectiveEpilogueINS1T_23Sm100TmaWarpSpecializedILi2ELi2ELi32ELb0ELb0EEEJSL_NSB_IJNSZ_ISH_SE_EES1Y_EEESM_NSB_IJlNSB_IJSE_lllEEES11_EEESM_S21_NS1T_6fusion15FusionCallbacksIS1X_NS22_17LinearCombinationISM_fSM_fLNS_15FloatRoundStyleE2EEESL_S1Z_JEEENSA_5SM1004TMEM4LOAD26SM100_TMEM_LOAD_16dp32b32xES19_NS1A_IS1C_S1E_NSZ_INSB_IJS1F_SH_EEENSB_IJSH_SE_EEEEEEENSA_39AutoVectorizingCopyWithAssumedAlignmentILi128EEENSA_14SM90_TMA_STOREES2F_S2H_S2H_EEEvvEEEEvNT_6ParamsE:
	.zero		3200


//--------------------- SYMBOLS --------------------------

	.type		.nv.reservedSmem.offset0,@object
	.size		.nv.reservedSmem.offset0,0x4
	.type		.nv.reservedSmem.cap,@object
	.size		.nv.reservedSmem.cap,0x4
	.type		__assertfail,@function
